//
// Generated by NVIDIA NVVM Compiler
//
// Compiler Build ID: CL-36424714
// Cuda compilation tools, release 13.0, V13.0.88
// Based on NVVM 20.0.0
//

.version 9.0
.target sm_100
.address_size 64

	// .globl	_Z24culapslppot_kernel_blockPKdS0_S0_Pdi
.extern .shared .align 16 .b8 sh[];

.visible .entry _Z24culapslppot_kernel_blockPKdS0_S0_Pdi(
	.param .u64 .ptr .align 1 _Z24culapslppot_kernel_blockPKdS0_S0_Pdi_param_0,
	.param .u64 .ptr .align 1 _Z24culapslppot_kernel_blockPKdS0_S0_Pdi_param_1,
	.param .u64 .ptr .align 1 _Z24culapslppot_kernel_blockPKdS0_S0_Pdi_param_2,
	.param .u64 .ptr .align 1 _Z24culapslppot_kernel_blockPKdS0_S0_Pdi_param_3,
	.param .u32 _Z24culapslppot_kernel_blockPKdS0_S0_Pdi_param_4
)
{
	.reg .pred 	%p<8>;
	.reg .b32 	%r<19>;
	.reg .b64 	%rd<19>;
	.reg .b64 	%fd<28>;

	ld.param.u64 	%rd6, [_Z24culapslppot_kernel_blockPKdS0_S0_Pdi_param_0];
	ld.param.u64 	%rd9, [_Z24culapslppot_kernel_blockPKdS0_S0_Pdi_param_1];
	ld.param.u64 	%rd7, [_Z24culapslppot_kernel_blockPKdS0_S0_Pdi_param_2];
	ld.param.u64 	%rd8, [_Z24culapslppot_kernel_blockPKdS0_S0_Pdi_param_3];
	ld.param.u32 	%r10, [_Z24culapslppot_kernel_blockPKdS0_S0_Pdi_param_4];
	cvta.to.global.u64 	%rd10, %rd9;
	mov.u32 	%r1, %ctaid.x;
	mov.u32 	%r2, %tid.x;
	mul.lo.s32 	%r11, %r1, 3;
	mul.wide.u32 	%rd11, %r11, 8;
	add.s64 	%rd1, %rd10, %rd11;
	add.s64 	%rd2, %rd1, 8;
	add.s64 	%rd3, %rd1, 16;
	setp.ge.s32 	%p1, %r2, %r10;
	mov.f64 	%fd26, 0d0000000000000000;
	@%p1 bra 	$L__BB0_5;
	ld.global.nc.f64 	%fd1, [%rd1];
	ld.global.nc.f64 	%fd2, [%rd2];
	ld.global.nc.f64 	%fd3, [%rd3];
	mov.u32 	%r3, %ntid.x;
	cvta.to.global.u64 	%rd4, %rd6;
	cvta.to.global.u64 	%rd5, %rd7;
	mov.f64 	%fd26, 0d0000000000000000;
	mov.u32 	%r17, %r2;
$L__BB0_2:
	mul.lo.s32 	%r12, %r17, 3;
	mul.wide.s32 	%rd12, %r12, 8;
	add.s64 	%rd13, %rd4, %rd12;
	ld.global.nc.f64 	%fd11, [%rd13];
	sub.f64 	%fd12, %fd11, %fd1;
	ld.global.nc.f64 	%fd13, [%rd13+8];
	sub.f64 	%fd14, %fd13, %fd2;
	ld.global.nc.f64 	%fd15, [%rd13+16];
	sub.f64 	%fd16, %fd15, %fd3;
	mul.f64 	%fd17, %fd14, %fd14;
	fma.rn.f64 	%fd18, %fd12, %fd12, %fd17;
	fma.rn.f64 	%fd5, %fd16, %fd16, %fd18;
	setp.leu.f64 	%p2, %fd5, 0d39B4484BFEEBC2A0;
	@%p2 bra 	$L__BB0_4;
	mul.wide.s32 	%rd14, %r17, 8;
	add.s64 	%rd15, %rd5, %rd14;
	ld.global.nc.f64 	%fd19, [%rd15];
	rsqrt.approx.f64 	%fd20, %fd5;
	fma.rn.f64 	%fd26, %fd19, %fd20, %fd26;
$L__BB0_4:
	add.s32 	%r17, %r17, %r3;
	setp.lt.s32 	%p3, %r17, %r10;
	@%p3 bra 	$L__BB0_2;
$L__BB0_5:
	shl.b32 	%r13, %r2, 3;
	mov.u32 	%r14, sh;
	add.s32 	%r6, %r14, %r13;
	st.shared.f64 	[%r6], %fd26;
	bar.sync 	0;
	mov.u32 	%r18, %ntid.x;
	setp.lt.u32 	%p4, %r18, 2;
	@%p4 bra 	$L__BB0_9;
$L__BB0_6:
	shr.u32 	%r9, %r18, 1;
	setp.ge.u32 	%p5, %r2, %r9;
	@%p5 bra 	$L__BB0_8;
	shl.b32 	%r15, %r9, 3;
	add.s32 	%r16, %r6, %r15;
	ld.shared.f64 	%fd21, [%r16];
	ld.shared.f64 	%fd22, [%r6];
	add.f64 	%fd23, %fd21, %fd22;
	st.shared.f64 	[%r6], %fd23;
$L__BB0_8:
	bar.sync 	0;
	setp.gt.u32 	%p6, %r18, 3;
	mov.u32 	%r18, %r9;
	@%p6 bra 	$L__BB0_6;
$L__BB0_9:
	setp.ne.s32 	%p7, %r2, 0;
	@%p7 bra 	$L__BB0_11;
	ld.shared.f64 	%fd24, [sh];
	cvta.to.global.u64 	%rd16, %rd8;
	mul.wide.u32 	%rd17, %r1, 8;
	add.s64 	%rd18, %rd16, %rd17;
	st.global.f64 	[%rd18], %fd24;
$L__BB0_11:
	ret;

}
	// .globl	_Z18culapslppot_kernelPKdS0_S0_Pdii
.visible .entry _Z18culapslppot_kernelPKdS0_S0_Pdii(
	.param .u64 .ptr .align 1 _Z18culapslppot_kernelPKdS0_S0_Pdii_param_0,
	.param .u64 .ptr .align 1 _Z18culapslppot_kernelPKdS0_S0_Pdii_param_1,
	.param .u64 .ptr .align 1 _Z18culapslppot_kernelPKdS0_S0_Pdii_param_2,
	.param .u64 .ptr .align 1 _Z18culapslppot_kernelPKdS0_S0_Pdii_param_3,
	.param .u32 _Z18culapslppot_kernelPKdS0_S0_Pdii_param_4,
	.param .u32 _Z18culapslppot_kernelPKdS0_S0_Pdii_param_5
)
{
	.reg .pred 	%p<16>;
	.reg .b32 	%r<23>;
	.reg .b64 	%rd<29>;
	.reg .b64 	%fd<117>;

	ld.param.u64 	%rd13, [_Z18culapslppot_kernelPKdS0_S0_Pdii_param_0];
	ld.param.u64 	%rd11, [_Z18culapslppot_kernelPKdS0_S0_Pdii_param_1];
	ld.param.u64 	%rd14, [_Z18culapslppot_kernelPKdS0_S0_Pdii_param_2];
	ld.param.u64 	%rd12, [_Z18culapslppot_kernelPKdS0_S0_Pdii_param_3];
	ld.param.u32 	%r10, [_Z18culapslppot_kernelPKdS0_S0_Pdii_param_4];
	ld.param.u32 	%r11, [_Z18culapslppot_kernelPKdS0_S0_Pdii_param_5];
	cvta.to.global.u64 	%rd1, %rd14;
	cvta.to.global.u64 	%rd2, %rd13;
	mov.u32 	%r12, %ntid.x;
	mov.u32 	%r13, %ctaid.x;
	mov.u32 	%r14, %tid.x;
	mad.lo.s32 	%r1, %r12, %r13, %r14;
	setp.ge.s32 	%p1, %r1, %r11;
	@%p1 bra 	$L__BB1_24;
	cvta.to.global.u64 	%rd15, %rd11;
	mul.lo.s32 	%r15, %r1, 3;
	mul.wide.s32 	%rd16, %r15, 8;
	add.s64 	%rd17, %rd15, %rd16;
	ld.global.f64 	%fd1, [%rd17];
	ld.global.f64 	%fd2, [%rd17+8];
	ld.global.f64 	%fd3, [%rd17+16];
	setp.lt.s32 	%p2, %r10, 1;
	mov.f64 	%fd106, 0d0000000000000000;
	@%p2 bra 	$L__BB1_23;
	and.b32  	%r2, %r10, 3;
	setp.lt.u32 	%p3, %r10, 4;
	mov.f64 	%fd106, 0d0000000000000000;
	mov.b32 	%r22, 0;
	@%p3 bra 	$L__BB1_13;
	and.b32  	%r22, %r10, 2147483644;
	neg.s32 	%r20, %r22;
	add.s64 	%rd28, %rd2, 48;
	add.s64 	%rd27, %rd1, 16;
	mov.f64 	%fd106, 0d0000000000000000;
$L__BB1_4:
	.pragma "nounroll";
	ld.global.f64 	%fd34, [%rd28+-48];
	sub.f64 	%fd35, %fd34, %fd1;
	ld.global.f64 	%fd36, [%rd28+-40];
	sub.f64 	%fd37, %fd36, %fd2;
	ld.global.f64 	%fd38, [%rd28+-32];
	sub.f64 	%fd39, %fd38, %fd3;
	mul.f64 	%fd40, %fd37, %fd37;
	fma.rn.f64 	%fd41, %fd35, %fd35, %fd40;
	fma.rn.f64 	%fd5, %fd39, %fd39, %fd41;
	setp.leu.f64 	%p4, %fd5, 0d39B4484BFEEBC2A0;
	@%p4 bra 	$L__BB1_6;
	ld.global.f64 	%fd42, [%rd27+-16];
	rsqrt.approx.f64 	%fd43, %fd5;
	fma.rn.f64 	%fd106, %fd42, %fd43, %fd106;
$L__BB1_6:
	ld.global.f64 	%fd44, [%rd28+-24];
	sub.f64 	%fd45, %fd44, %fd1;
	ld.global.f64 	%fd46, [%rd28+-16];
	sub.f64 	%fd47, %fd46, %fd2;
	ld.global.f64 	%fd48, [%rd28+-8];
	sub.f64 	%fd49, %fd48, %fd3;
	mul.f64 	%fd50, %fd47, %fd47;
	fma.rn.f64 	%fd51, %fd45, %fd45, %fd50;
	fma.rn.f64 	%fd8, %fd49, %fd49, %fd51;
	setp.leu.f64 	%p5, %fd8, 0d39B4484BFEEBC2A0;
	@%p5 bra 	$L__BB1_8;
	ld.global.f64 	%fd52, [%rd27+-8];
	rsqrt.approx.f64 	%fd53, %fd8;
	fma.rn.f64 	%fd106, %fd52, %fd53, %fd106;
$L__BB1_8:
	ld.global.f64 	%fd54, [%rd28];
	sub.f64 	%fd55, %fd54, %fd1;
	ld.global.f64 	%fd56, [%rd28+8];
	sub.f64 	%fd57, %fd56, %fd2;
	ld.global.f64 	%fd58, [%rd28+16];
	sub.f64 	%fd59, %fd58, %fd3;
	mul.f64 	%fd60, %fd57, %fd57;
	fma.rn.f64 	%fd61, %fd55, %fd55, %fd60;
	fma.rn.f64 	%fd11, %fd59, %fd59, %fd61;
	setp.leu.f64 	%p6, %fd11, 0d39B4484BFEEBC2A0;
	@%p6 bra 	$L__BB1_10;
	ld.global.f64 	%fd62, [%rd27];
	rsqrt.approx.f64 	%fd63, %fd11;
	fma.rn.f64 	%fd106, %fd62, %fd63, %fd106;
$L__BB1_10:
	ld.global.f64 	%fd64, [%rd28+24];
	sub.f64 	%fd65, %fd64, %fd1;
	ld.global.f64 	%fd66, [%rd28+32];
	sub.f64 	%fd67, %fd66, %fd2;
	ld.global.f64 	%fd68, [%rd28+40];
	sub.f64 	%fd69, %fd68, %fd3;
	mul.f64 	%fd70, %fd67, %fd67;
	fma.rn.f64 	%fd71, %fd65, %fd65, %fd70;
	fma.rn.f64 	%fd14, %fd69, %fd69, %fd71;
	setp.leu.f64 	%p7, %fd14, 0d39B4484BFEEBC2A0;
	@%p7 bra 	$L__BB1_12;
	ld.global.f64 	%fd72, [%rd27+8];
	rsqrt.approx.f64 	%fd73, %fd14;
	fma.rn.f64 	%fd106, %fd72, %fd73, %fd106;
$L__BB1_12:
	add.s32 	%r20, %r20, 4;
	add.s64 	%rd28, %rd28, 96;
	add.s64 	%rd27, %rd27, 32;
	setp.ne.s32 	%p8, %r20, 0;
	@%p8 bra 	$L__BB1_4;
$L__BB1_13:
	setp.eq.s32 	%p9, %r2, 0;
	@%p9 bra 	$L__BB1_23;
	setp.eq.s32 	%p10, %r2, 1;
	@%p10 bra 	$L__BB1_20;
	mul.lo.s32 	%r17, %r22, 3;
	mul.wide.u32 	%rd18, %r17, 8;
	add.s64 	%rd9, %rd2, %rd18;
	ld.global.f64 	%fd75, [%rd9];
	sub.f64 	%fd76, %fd75, %fd1;
	ld.global.f64 	%fd77, [%rd9+8];
	sub.f64 	%fd78, %fd77, %fd2;
	ld.global.f64 	%fd79, [%rd9+16];
	sub.f64 	%fd80, %fd79, %fd3;
	mul.f64 	%fd81, %fd78, %fd78;
	fma.rn.f64 	%fd82, %fd76, %fd76, %fd81;
	fma.rn.f64 	%fd19, %fd80, %fd80, %fd82;
	setp.leu.f64 	%p11, %fd19, 0d39B4484BFEEBC2A0;
	mul.wide.u32 	%rd19, %r22, 8;
	add.s64 	%rd10, %rd1, %rd19;
	@%p11 bra 	$L__BB1_17;
	ld.global.f64 	%fd83, [%rd10];
	rsqrt.approx.f64 	%fd84, %fd19;
	fma.rn.f64 	%fd106, %fd83, %fd84, %fd106;
$L__BB1_17:
	ld.global.f64 	%fd85, [%rd9+24];
	sub.f64 	%fd86, %fd85, %fd1;
	ld.global.f64 	%fd87, [%rd9+32];
	sub.f64 	%fd88, %fd87, %fd2;
	ld.global.f64 	%fd89, [%rd9+40];
	sub.f64 	%fd90, %fd89, %fd3;
	mul.f64 	%fd91, %fd88, %fd88;
	fma.rn.f64 	%fd92, %fd86, %fd86, %fd91;
	fma.rn.f64 	%fd22, %fd90, %fd90, %fd92;
	setp.leu.f64 	%p12, %fd22, 0d39B4484BFEEBC2A0;
	@%p12 bra 	$L__BB1_19;
	ld.global.f64 	%fd93, [%rd10+8];
	rsqrt.approx.f64 	%fd94, %fd22;
	fma.rn.f64 	%fd106, %fd93, %fd94, %fd106;
$L__BB1_19:
	add.s32 	%r22, %r22, 2;
$L__BB1_20:
	and.b32  	%r18, %r10, 1;
	setp.eq.b32 	%p13, %r18, 1;
	not.pred 	%p14, %p13;
	@%p14 bra 	$L__BB1_23;
	mul.lo.s32 	%r19, %r22, 3;
	mul.wide.u32 	%rd20, %r19, 8;
	add.s64 	%rd21, %rd2, %rd20;
	ld.global.f64 	%fd95, [%rd21];
	sub.f64 	%fd96, %fd95, %fd1;
	ld.global.f64 	%fd97, [%rd21+8];
	sub.f64 	%fd98, %fd97, %fd2;
	ld.global.f64 	%fd99, [%rd21+16];
	sub.f64 	%fd100, %fd99, %fd3;
	mul.f64 	%fd101, %fd98, %fd98;
	fma.rn.f64 	%fd102, %fd96, %fd96, %fd101;
	fma.rn.f64 	%fd27, %fd100, %fd100, %fd102;
	setp.leu.f64 	%p15, %fd27, 0d39B4484BFEEBC2A0;
	@%p15 bra 	$L__BB1_23;
	mul.wide.u32 	%rd22, %r22, 8;
	add.s64 	%rd23, %rd1, %rd22;
	ld.global.f64 	%fd103, [%rd23];
	rsqrt.approx.f64 	%fd104, %fd27;
	fma.rn.f64 	%fd106, %fd103, %fd104, %fd106;
$L__BB1_23:
	cvta.to.global.u64 	%rd24, %rd12;
	mul.wide.s32 	%rd25, %r1, 8;
	add.s64 	%rd26, %rd24, %rd25;
	st.global.f64 	[%rd26], %fd106;
$L__BB1_24:
	ret;

}


// ===== COMPILED SASS (sm_100) =====

	.target	sm_100

	.elftype	@"ET_EXEC"


//--------------------- .note.nv.tkinfo           --------------------------
	.section	.note.nv.tkinfo,"",@"SHT_NOTE"
	.sectionflags	@"SHF_NOTE_NV_TKINFO"
	.tkinfo
        /*0018*/ 	.word	0x00000002
        /*0030*/ 	.string	""
        /*0030*/ 	.string	"ptxas"
        /*0030*/ 	.string	"Cuda compilation tools, release 13.0, V13.0.88"
        /*0030*/ 	.string	"Build cuda_13.0.r13.0/compiler.36424714_0"
        /*0030*/ 	.string	"-arch sm_100 -m 64 "



//--------------------- .note.nv.cuinfo           --------------------------
	.section	.note.nv.cuinfo,"",@"SHT_NOTE"
	.sectionflags	@"SHF_NOTE_NV_CUINFO"
        /*0018*/ 	.short	0x0002
        /*001a*/ 	.short	0x0064
        /*001c*/ 	.short	0x0082
	.zero		2


//--------------------- .nv.info                  --------------------------
	.section	.nv.info,"",@"SHT_CUDA_INFO"
	.align	4


	//----- nvinfo : EIATTR_REGCOUNT
	.align		4
        /*0000*/ 	.byte	0x04, 0x2f
        /*0002*/ 	.short	(.L_1 - .L_0)
	.align		4
.L_0:
        /*0004*/ 	.word	index@(_Z24culapslppot_kernel_blockPKdS0_S0_Pdi)
        /*0008*/ 	.word	0x0000001e


	//----- nvinfo : EIATTR_FRAME_SIZE
	.align		4
.L_1:
        /*000c*/ 	.byte	0x04, 0x11
        /*000e*/ 	.short	(.L_3 - .L_2)
	.align		4
.L_2:
        /*0010*/ 	.word	index@($__internal_1_$__cuda_sm20_drsqrt_f64_slowpath_v2)
        /*0014*/ 	.word	0x00000000


	//----- nvinfo : EIATTR_FRAME_SIZE
	.align		4
.L_3:
        /*0018*/ 	.byte	0x04, 0x11
        /*001a*/ 	.short	(.L_5 - .L_4)
	.align		4
.L_4:
        /*001c*/ 	.word	index@(_Z24culapslppot_kernel_blockPKdS0_S0_Pdi)
        /*0020*/ 	.word	0x00000000


	//----- nvinfo : EIATTR_REGCOUNT
	.align		4
.L_5:
        /*0024*/ 	.byte	0x04, 0x2f
        /*0026*/ 	.short	(.L_7 - .L_6)
	.align		4
.L_6:
        /*0028*/ 	.word	index@(_Z18culapslppot_kernelPKdS0_S0_Pdii)
        /*002c*/ 	.word	0x0000001e


	//----- nvinfo : EIATTR_FRAME_SIZE
	.align		4
.L_7:
        /*0030*/ 	.byte	0x04, 0x11
        /*0032*/ 	.short	(.L_9 - .L_8)
	.align		4
.L_8:
        /*0034*/ 	.word	index@($__internal_0_$__cuda_sm20_drsqrt_f64_slowpath_v2)
        /*0038*/ 	.word	0x00000000


	//----- nvinfo : EIATTR_FRAME_SIZE
	.align		4
.L_9:
        /*003c*/ 	.byte	0x04, 0x11
        /*003e*/ 	.short	(.L_11 - .L_10)
	.align		4
.L_10:
        /*0040*/ 	.word	index@(_Z18culapslppot_kernelPKdS0_S0_Pdii)
        /*0044*/ 	.word	0x00000000


	//----- nvinfo : EIATTR_MIN_STACK_SIZE
	.align		4
.L_11:
        /*0048*/ 	.byte	0x04, 0x12
        /*004a*/ 	.short	(.L_13 - .L_12)
	.align		4
.L_12:
        /*004c*/ 	.word	index@(_Z18culapslppot_kernelPKdS0_S0_Pdii)
        /*0050*/ 	.word	0x00000000


	//----- nvinfo : EIATTR_MIN_STACK_SIZE
	.align		4
.L_13:
        /*0054*/ 	.byte	0x04, 0x12
        /*0056*/ 	.short	(.L_15 - .L_14)
	.align		4
.L_14:
        /*0058*/ 	.word	index@(_Z24culapslppot_kernel_blockPKdS0_S0_Pdi)
        /*005c*/ 	.word	0x00000000
.L_15:


//--------------------- .nv.compat                --------------------------
	.section	.nv.compat,"",@"SHT_CUDA_COMPAT_INFO"
	.align	4
        /*0000*/ 	.byte	0x02, 0x09, 0x00, 0x00, 0x02, 0x02, 0x01, 0x00, 0x02, 0x05, 0x05, 0x00, 0x03, 0x07, 0x01, 0x01
        /*0010*/ 	.byte	0x02, 0x03, 0x00, 0x00, 0x02, 0x06, 0x01, 0x00, 0x04, 0x0b, 0x08, 0x00, 0x01, 0x00, 0x00, 0x00
        /*0020*/ 	.byte	0x00, 0x00, 0x00, 0x00


//--------------------- .nv.info._Z18culapslppot_kernelPKdS0_S0_Pdii --------------------------
	.section	.nv.info._Z18culapslppot_kernelPKdS0_S0_Pdii,"",@"SHT_CUDA_INFO"
	.sectionflags	@""
	.align	4


	//----- nvinfo : EIATTR_CUDA_API_VERSION
	.align		4
        /*0000*/ 	.byte	0x04, 0x37
        /*0002*/ 	.short	(.L_17 - .L_16)
.L_16:
        /*0004*/ 	.word	0x00000082


	//----- nvinfo : EIATTR_KPARAM_INFO
	.align		4
.L_17:
        /*0008*/ 	.byte	0x04, 0x17
        /*000a*/ 	.short	(.L_19 - .L_18)
.L_18:
        /*000c*/ 	.word	0x00000000
        /*0010*/ 	.short	0x0005
        /*0012*/ 	.short	0x0024
        /*0014*/ 	.byte	0x00, 0xf0, 0x11, 0x00


	//----- nvinfo : EIATTR_KPARAM_INFO
	.align		4
.L_19:
        /*0018*/ 	.byte	0x04, 0x17
        /*001a*/ 	.short	(.L_21 - .L_20)
.L_20:
        /*001c*/ 	.word	0x00000000
        /*0020*/ 	.short	0x0004
        /*0022*/ 	.short	0x0020
        /*0024*/ 	.byte	0x00, 0xf0, 0x11, 0x00


	//----- nvinfo : EIATTR_KPARAM_INFO
	.align		4
.L_21:
        /*0028*/ 	.byte	0x04, 0x17
        /*002a*/ 	.short	(.L_23 - .L_22)
.L_22:
        /*002c*/ 	.word	0x00000000
        /*0030*/ 	.short	0x0003
        /*0032*/ 	.short	0x0018
        /*0034*/ 	.byte	0x00, 0xf5, 0x21, 0x00


	//----- nvinfo : EIATTR_KPARAM_INFO
	.align		4
.L_23:
        /*0038*/ 	.byte	0x04, 0x17
        /*003a*/ 	.short	(.L_25 - .L_24)
.L_24:
        /*003c*/ 	.word	0x00000000
        /*0040*/ 	.short	0x0002
        /*0042*/ 	.short	0x0010
        /*0044*/ 	.byte	0x00, 0xf5, 0x21, 0x00


	//----- nvinfo : EIATTR_KPARAM_INFO
	.align		4
.L_25:
        /*0048*/ 	.byte	0x04, 0x17
        /*004a*/ 	.short	(.L_27 - .L_26)
.L_26:
        /*004c*/ 	.word	0x00000000
        /*0050*/ 	.short	0x0001
        /*0052*/ 	.short	0x0008
        /*0054*/ 	.byte	0x00, 0xf5, 0x21, 0x00


	//----- nvinfo : EIATTR_KPARAM_INFO
	.align		4
.L_27:
        /*0058*/ 	.byte	0x04, 0x17
        /*005a*/ 	.short	(.L_29 - .L_28)
.L_28:
        /*005c*/ 	.word	0x00000000
        /*0060*/ 	.short	0x0000
        /*0062*/ 	.short	0x0000
        /*0064*/ 	.byte	0x00, 0xf5, 0x21, 0x00


	//----- nvinfo : EIATTR_SPARSE_MMA_MASK
	.align		4
.L_29:
        /*0068*/ 	.byte	0x03, 0x50
        /*006a*/ 	.short	0x0000


	//----- nvinfo : EIATTR_MAXREG_COUNT
	.align		4
        /*006c*/ 	.byte	0x03, 0x1b
        /*006e*/ 	.short	0x00ff


	//----- nvinfo : EIATTR_MERCURY_ISA_VERSION
	.align		4
        /*0070*/ 	.byte	0x03, 0x5f
        /*0072*/ 	.short	0x0101


	//----- nvinfo : EIATTR_VRC_CTA_INIT_COUNT
	.align		4
        /*0074*/ 	.byte	0x02, 0x4a
	.zero		1
	.zero		1


	//----- nvinfo : EIATTR_EXIT_INSTR_OFFSETS
	.align		4
        /*0078*/ 	.byte	0x04, 0x1c
        /*007a*/ 	.short	(.L_31 - .L_30)


	//   ....[0]....
.L_30:
        /*007c*/ 	.word	0x00000070


	//   ....[1]....
        /*0080*/ 	.word	0x000013f0


	//----- nvinfo : EIATTR_CRS_STACK_SIZE
	.align		4
.L_31:
        /*0084*/ 	.byte	0x04, 0x1e
        /*0086*/ 	.short	(.L_33 - .L_32)
.L_32:
        /*0088*/ 	.word	0x00000000


	//----- nvinfo : EIATTR_CBANK_PARAM_SIZE
	.align		4
.L_33:
        /*008c*/ 	.byte	0x03, 0x19
        /*008e*/ 	.short	0x0028


	//----- nvinfo : EIATTR_PARAM_CBANK
	.align		4
        /*0090*/ 	.byte	0x04, 0x0a
        /*0092*/ 	.short	(.L_35 - .L_34)
	.align		4
.L_34:
        /*0094*/ 	.word	index@(.nv.constant0._Z18culapslppot_kernelPKdS0_S0_Pdii)
        /*0098*/ 	.short	0x0380
        /*009a*/ 	.short	0x0028


	//----- nvinfo : EIATTR_SW_WAR
	.align		4
.L_35:
        /*009c*/ 	.byte	0x04, 0x36
        /*009e*/ 	.short	(.L_37 - .L_36)
.L_36:
        /*00a0*/ 	.word	0x00000008
.L_37:


//--------------------- .nv.info._Z24culapslppot_kernel_blockPKdS0_S0_Pdi --------------------------
	.section	.nv.info._Z24culapslppot_kernel_blockPKdS0_S0_Pdi,"",@"SHT_CUDA_INFO"
	.sectionflags	@""
	.align	4


	//----- nvinfo : EIATTR_CUDA_API_VERSION
	.align		4
        /*0000*/ 	.byte	0x04, 0x37
        /*0002*/ 	.short	(.L_39 - .L_38)
.L_38:
        /*0004*/ 	.word	0x00000082


	//----- nvinfo : EIATTR_KPARAM_INFO
	.align		4
.L_39:
        /*0008*/ 	.byte	0x04, 0x17
        /*000a*/ 	.short	(.L_41 - .L_40)
.L_40:
        /*000c*/ 	.word	0x00000000
        /*0010*/ 	.short	0x0004
        /*0012*/ 	.short	0x0020
        /*0014*/ 	.byte	0x00, 0xf0, 0x11, 0x00


	//----- nvinfo : EIATTR_KPARAM_INFO
	.align		4
.L_41:
        /*0018*/ 	.byte	0x04, 0x17
        /*001a*/ 	.short	(.L_43 - .L_42)
.L_42:
        /*001c*/ 	.word	0x00000000
        /*0020*/ 	.short	0x0003
        /*0022*/ 	.short	0x0018
        /*0024*/ 	.byte	0x00, 0xf5, 0x21, 0x00


	//----- nvinfo : EIATTR_KPARAM_INFO
	.align		4
.L_43:
        /*0028*/ 	.byte	0x04, 0x17
        /*002a*/ 	.short	(.L_45 - .L_44)
.L_44:
        /*002c*/ 	.word	0x00000000
        /*0030*/ 	.short	0x0002
        /*0032*/ 	.short	0x0010
        /*0034*/ 	.byte	0x00, 0xf5, 0x21, 0x00


	//----- nvinfo : EIATTR_KPARAM_INFO
	.align		4
.L_45:
        /*0038*/ 	.byte	0x04, 0x17
        /*003a*/ 	.short	(.L_47 - .L_46)
.L_46:
        /*003c*/ 	.word	0x00000000
        /*0040*/ 	.short	0x0001
        /*0042*/ 	.short	0x0008
        /*0044*/ 	.byte	0x00, 0xf5, 0x21, 0x00


	//----- nvinfo : EIATTR_KPARAM_INFO
	.align		4
.L_47:
        /*0048*/ 	.byte	0x04, 0x17
        /*004a*/ 	.short	(.L_49 - .L_48)
.L_48:
        /*004c*/ 	.word	0x00000000
        /*0050*/ 	.short	0x0000
        /*0052*/ 	.short	0x0000
        /*0054*/ 	.byte	0x00, 0xf5, 0x21, 0x00


	//----- nvinfo : EIATTR_SPARSE_MMA_MASK
	.align		4
.L_49:
        /*0058*/ 	.byte	0x03, 0x50
        /*005a*/ 	.short	0x0000


	//----- nvinfo : EIATTR_MAXREG_COUNT
	.align		4
        /*005c*/ 	.byte	0x03, 0x1b
        /*005e*/ 	.short	0x00ff


	//----- nvinfo : EIATTR_NUM_BARRIERS
	.align		4
        /*0060*/ 	.byte	0x02, 0x4c
        /*0062*/ 	.byte	0x01
	.zero		1


	//----- nvinfo : EIATTR_MERCURY_ISA_VERSION
	.align		4
        /*0064*/ 	.byte	0x03, 0x5f
        /*0066*/ 	.short	0x0101


	//----- nvinfo : EIATTR_VRC_CTA_INIT_COUNT
	.align		4
        /*0068*/ 	.byte	0x02, 0x4a
	.zero		1
	.zero		1


	//----- nvinfo : EIATTR_EXIT_INSTR_OFFSETS
	.align		4
        /*006c*/ 	.byte	0x04, 0x1c
        /*006e*/ 	.short	(.L_51 - .L_50)


	//   ....[0]....
.L_50:
        /*0070*/ 	.word	0x00000530


	//   ....[1]....
        /*0074*/ 	.word	0x000005b0


	//----- nvinfo : EIATTR_CRS_STACK_SIZE
	.align		4
.L_51:
        /*0078*/ 	.byte	0x04, 0x1e
        /*007a*/ 	.short	(.L_53 - .L_52)
.L_52:
        /*007c*/ 	.word	0x00000000


	//----- nvinfo : EIATTR_CBANK_PARAM_SIZE
	.align		4
.L_53:
        /*0080*/ 	.byte	0x03, 0x19
        /*0082*/ 	.short	0x0024


	//----- nvinfo : EIATTR_PARAM_CBANK
	.align		4
        /*0084*/ 	.byte	0x04, 0x0a
        /*0086*/ 	.short	(.L_55 - .L_54)
	.align		4
.L_54:
        /*0088*/ 	.word	index@(.nv.constant0._Z24culapslppot_kernel_blockPKdS0_S0_Pdi)
        /*008c*/ 	.short	0x0380
        /*008e*/ 	.short	0x0024


	//----- nvinfo : EIATTR_SW_WAR
	.align		4
.L_55:
        /*0090*/ 	.byte	0x04, 0x36
        /*0092*/ 	.short	(.L_57 - .L_56)
.L_56:
        /*0094*/ 	.word	0x00000008
.L_57:


//--------------------- .nv.callgraph             --------------------------
	.section	.nv.callgraph,"",@"SHT_CUDA_CALLGRAPH"
	.align	4
	.sectionentsize	8
	.align		4
        /*0000*/ 	.word	0x00000000
	.align		4
        /*0004*/ 	.word	0xffffffff
	.align		4
        /*0008*/ 	.word	0x00000000
	.align		4
        /*000c*/ 	.word	0xfffffffe
	.align		4
        /*0010*/ 	.word	0x00000000
	.align		4
        /*0014*/ 	.word	0xfffffffd
	.align		4
        /*0018*/ 	.word	0x00000000
	.align		4
        /*001c*/ 	.word	0xfffffffc


//--------------------- .text._Z18culapslppot_kernelPKdS0_S0_Pdii --------------------------
	.section	.text._Z18culapslppot_kernelPKdS0_S0_Pdii,"ax",@progbits
	.align	128
        .global         _Z18culapslppot_kernelPKdS0_S0_Pdii
        .type           _Z18culapslppot_kernelPKdS0_S0_Pdii,@function
        .size           _Z18culapslppot_kernelPKdS0_S0_Pdii,(.L_x_50 - _Z18culapslppot_kernelPKdS0_S0_Pdii)
        .other          _Z18culapslppot_kernelPKdS0_S0_Pdii,@"STO_CUDA_ENTRY STV_DEFAULT"
_Z18culapslppot_kernelPKdS0_S0_Pdii:
.text._Z18culapslppot_kernelPKdS0_S0_Pdii:
[----:B------:R-:W-:Y:S01]  /*0000*/  LDC R1, c[0x0][0x37c] ;  /* 0x0000df00ff017b82 */ /* 0x000fe20000000800 */
[----:B------:R-:W0:Y:S01]  /*0010*/  S2R R2, SR_CTAID.X ;  /* 0x0000000000027919 */ /* 0x000e220000002500 */
[----:B------:R-:W0:Y:S01]  /*0020*/  LDCU UR4, c[0x0][0x360] ;  /* 0x00006c00ff0477ac */ /* 0x000e220008000800 */
[----:B------:R-:W0:Y:S01]  /*0030*/  S2R R3, SR_TID.X ;  /* 0x0000000000037919 */ /* 0x000e220000002100 */
[----:B------:R-:W1:Y:S01]  /*0040*/  LDCU UR5, c[0x0][0x3a4] ;  /* 0x00007480ff0577ac */ /* 0x000e620008000800 */
[----:B0-----:R-:W-:-:S05]  /*0050*/  IMAD R2, R2, UR4, R3 ;  /* 0x0000000402027c24 */ /* 0x001fca000f8e0203 */
[----:B-1----:R-:W-:-:S13]  /*0060*/  ISETP.GE.AND P0, PT, R2, UR5, PT ;  /* 0x0000000502007c0c */ /* 0x002fda000bf06270 */
[----:B------:R-:W-:Y:S05]  /*0070*/  @P0 EXIT ;  /* 0x000000000000094d */ /* 0x000fea0003800000 */
[----:B------:R-:W0:Y:S01]  /*0080*/  LDCU UR4, c[0x0][0x3a0] ;  /* 0x00007400ff0477ac */ /* 0x000e220008000800 */
[----:B------:R-:W1:Y:S01]  /*0090*/  LDC.64 R4, c[0x0][0x388] ;  /* 0x0000e200ff047b82 */ /* 0x000e620000000a00 */
[----:B------:R-:W-:Y:S01]  /*00a0*/  IMAD R3, R2, 0x3, RZ ;  /* 0x0000000302037824 */ /* 0x000fe200078e02ff */
[----:B------:R-:W-:Y:S01]  /*00b0*/  CS2R R18, SRZ ;  /* 0x0000000000127805 */ /* 0x000fe2000001ff00 */
[----:B------:R-:W2:Y:S01]  /*00c0*/  LDCU.64 UR14, c[0x0][0x358] ;  /* 0x00006b00ff0e77ac */ /* 0x000ea20008000a00 */
[----:B0-----:R-:W-:Y:S01]  /*00d0*/  UISETP.GE.AND UP0, UPT, UR4, 0x1, UPT ;  /* 0x000000010400788c */ /* 0x001fe2000bf06270 */
[----:B-1----:R-:W-:-:S08]  /*00e0*/  IMAD.WIDE R4, R3, 0x8, R4 ;  /* 0x0000000803047825 */ /* 0x002fd000078e0204 */
[----:B--2---:R-:W-:Y:S05]  /*00f0*/  BRA.U !UP0, `(.L_x_0) ;  /* 0x0000001108b07547 */ /* 0x004fea000b800000 */
[----:B------:R0:W5:Y:S04]  /*0100*/  LDG.E.64 R16, desc[UR14][R4.64] ;  /* 0x0000000e04107981 */ /* 0x000168000c1e1b00 */
[----:B------:R0:W5:Y:S04]  /*0110*/  LDG.E.64 R14, desc[UR14][R4.64+0x8] ;  /* 0x0000080e040e7981 */ /* 0x000168000c1e1b00 */
[----:B------:R0:W5:Y:S01]  /*0120*/  LDG.E.64 R12, desc[UR14][R4.64+0x10] ;  /* 0x0000100e040c7981 */ /* 0x000162000c1e1b00 */
[----:B------:R-:W-:Y:S01]  /*0130*/  UISETP.GE.U32.AND UP0, UPT, UR4, 0x4, UPT ;  /* 0x000000040400788c */ /* 0x000fe2000bf06070 */
[----:B------:R-:W-:Y:S01]  /*0140*/  IMAD.MOV.U32 R0, RZ, RZ, RZ ;  /* 0x000000ffff007224 */ /* 0x000fe200078e00ff */
[----:B------:R-:W-:Y:S01]  /*0150*/  CS2R R18, SRZ ;  /* 0x0000000000127805 */ /* 0x000fe2000001ff00 */
[----:B------:R-:W-:-:S06]  /*0160*/  ULOP3.LUT UR12, UR4, 0x3, URZ, 0xc0, !UPT ;  /* 0x00000003040c7892 */ /* 0x000fcc000f8ec0ff */
[----:B0-----:R-:W-:Y:S06]  /*0170*/  BRA.U !UP0, `(.L_x_1) ;  /* 0x0000000908947547 */ /* 0x001fec000b800000 */
[----:B------:R-:W0:Y:S01]  /*0180*/  LDCU.64 UR8, c[0x0][0x380] ;  /* 0x00007000ff0877ac */ /* 0x000e220008000a00 */
[----:B------:R-:W-:Y:S01]  /*0190*/  CS2R R18, SRZ ;  /* 0x0000000000127805 */ /* 0x000fe2000001ff00 */
[----:B------:R-:W1:Y:S01]  /*01a0*/  LDCU.64 UR10, c[0x0][0x390] ;  /* 0x00007200ff0a77ac */ /* 0x000e620008000a00 */
[----:B------:R-:W-:-:S06]  /*01b0*/  ULOP3.LUT UR4, UR4, 0x7ffffffc, URZ, 0xc0, !UPT ;  /* 0x7ffffffc04047892 */ /* 0x000fcc000f8ec0ff */
[----:B------:R-:W-:Y:S01]  /*01c0*/  IMAD.U32 R0, RZ, RZ, UR4 ;  /* 0x00000004ff007e24 */ /* 0x000fe2000f8e00ff */
[----:B0-----:R-:W-:Y:S02]  /*01d0*/  UIADD3 UR7, UP0, UPT, UR8, 0x30, URZ ;  /* 0x0000003008077890 */ /* 0x001fe4000ff1e0ff */
[----:B-1----:R-:W-:Y:S02]  /*01e0*/  UIADD3 UR5, UP1, UPT, UR10, 0x10, URZ ;  /* 0x000000100a057890 */ /* 0x002fe4000ff3e0ff */
[----:B------:R-:W-:Y:S02]  /*01f0*/  UIADD3.X UR8, UPT, UPT, URZ, UR9, URZ, UP0, !UPT ;  /* 0x00000009ff087290 */ /* 0x000fe400087fe4ff */
[----:B------:R-:W-:Y:S01]  /*0200*/  MOV R10, UR7 ;  /* 0x00000007000a7c02 */ /* 0x000fe20008000f00 */
[----:B------:R-:W-:Y:S01]  /*0210*/  UIADD3.X UR6, UPT, UPT, URZ, UR11, URZ, UP1, !UPT ;  /* 0x0000000bff067290 */ /* 0x000fe20008ffe4ff */
[----:B------:R-:W-:Y:S01]  /*0220*/  IMAD.U32 R8, RZ, RZ, UR5 ;  /* 0x00000005ff087e24 */ /* 0x000fe2000f8e00ff */
[----:B------:R-:W-:Y:S01]  /*0230*/  UIADD3 UR9, UPT, UPT, -UR4, URZ, URZ ;  /* 0x000000ff04097290 */ /* 0x000fe2000fffe1ff */
[----:B------:R-:W-:-:S03]  /*0240*/  IMAD.U32 R11, RZ, RZ, UR8 ;  /* 0x00000008ff0b7e24 */ /* 0x000fc6000f8e00ff */
[----:B------:R-:W-:-:S08]  /*0250*/  MOV R9, UR6 ;  /* 0x0000000600097c02 */ /* 0x000fd00008000f00 */
.L_x_18:
[----:B------:R-:W2:Y:S04]  /*0260*/  LDG.E.64 R20, desc[UR14][R10.64+-0x28] ;  /* 0xffffd80e0a147981 */ /* 0x000ea8000c1e1b00 */
[----:B------:R-:W3:Y:S04]  /*0270*/  LDG.E.64 R6, desc[UR14][R10.64+-0x30] ;  /* 0xffffd00e0a067981 */ /* 0x000ee8000c1e1b00 */
[----:B------:R-:W4:Y:S01]  /*0280*/  LDG.E.64 R4, desc[UR14][R10.64+-0x20] ;  /* 0xffffe00e0a047981 */ /* 0x000f22000c1e1b00 */
[----:B------:R-:W-:Y:S01]  /*0290*/  UMOV UR4, 0xfeebc2a0 ;  /* 0xfeebc2a000047882 */ /* 0x000fe20000000000 */
[----:B------:R-:W-:Y:S01]  /*02a0*/  UMOV UR5, 0x39b4484b ;  /* 0x39b4484b00057882 */ /* 0x000fe20000000000 */
[----:B------:R-:W-:Y:S01]  /*02b0*/  UIADD3 UR9, UPT, UPT, UR9, 0x4, URZ ;  /* 0x0000000409097890 */ /* 0x000fe2000fffe0ff */
[----:B------:R-:W-:Y:S03]  /*02c0*/  BSSY.RECONVERGENT B1, `(.L_x_2) ;  /* 0x000001f000017945 */ /* 0x000fe60003800200 */
[----:B------:R-:W-:Y:S01]  /*02d0*/  UISETP.NE.AND UP0, UPT, UR9, URZ, UPT ;  /* 0x000000ff0900728c */ /* 0x000fe2000bf05270 */
[----:B--2--5:R-:W-:-:S02]  /*02e0*/  DADD R20, -R14, R20 ;  /* 0x000000000e147229 */ /* 0x024fc40000000114 */
[----:B---3--:R-:W-:-:S06]  /*02f0*/  DADD R6, -R16, R6 ;  /* 0x0000000010067229 */ /* 0x008fcc0000000106 */
[----:B------:R-:W-:Y:S02]  /*0300*/  DMUL R20, R20, R20 ;  /* 0x0000001414147228 */ /* 0x000fe40000000000 */
[----:B----4-:R-:W-:-:S06]  /*0310*/  DADD R4, -R12, R4 ;  /* 0x000000000c047229 */ /* 0x010fcc0000000104 */
[----:B------:R-:W-:-:S08]  /*0320*/  DFMA R6, R6, R6, R20 ;  /* 0x000000060606722b */ /* 0x000fd00000000014 */
[----:B------:R-:W-:-:S08]  /*0330*/  DFMA R6, R4, R4, R6 ;  /* 0x000000040406722b */ /* 0x000fd00000000006 */
[----:B------:R-:W-:-:S14]  /*0340*/  DSETP.GT.AND P0, PT, R6, UR4, PT ;  /* 0x0000000406007e2a */ /* 0x000fdc000bf04000 */
[----:B------:R-:W-:Y:S05]  /*0350*/  @!P0 BRA `(.L_x_3) ;  /* 0x0000000000548947 */ /* 0x000fea0003800000 */
[----:B------:R0:W5:Y:S01]  /*0360*/  LDG.E.64 R20, desc[UR14][R8.64+-0x10] ;  /* 0xfffff00e08147981 */ /* 0x000162000c1e1b00 */
[----:B------:R-:W1:Y:S01]  /*0370*/  MUFU.RSQ64H R5, R7 ;  /* 0x0000000700057308 */ /* 0x000e620000001c00 */
[----:B------:R-:W-:Y:S01]  /*0380*/  IMAD.MOV.U32 R4, RZ, RZ, RZ ;  /* 0x000000ffff047224 */ /* 0x000fe200078e00ff */
[----:B------:R-:W-:Y:S01]  /*0390*/  BSSY.RECONVERGENT B2, `(.L_x_4) ;  /* 0x0000010000027945 */ /* 0x000fe20003800200 */
[----:B------:R-:W-:-:S05]  /*03a0*/  VIADD R3, R7, 0xfff00000 ;  /* 0xfff0000007037836 */ /* 0x000fca0000000000 */
[----:B------:R-:W-:Y:S01]  /*03b0*/  ISETP.GE.U32.AND P0, PT, R3, 0x7fe00000, PT ;  /* 0x7fe000000300780c */ /* 0x000fe20003f06070 */
[----:B-1----:R-:W-:-:S08]  /*03c0*/  DMUL R22, R4, R4 ;  /* 0x0000000404167228 */ /* 0x002fd00000000000 */
[----:B------:R-:W-:Y:S01]  /*03d0*/  DFMA R24, R6, -R22, 1 ;  /* 0x3ff000000618742b */ /* 0x000fe20000000816 */
[----:B------:R-:W-:Y:S01]  /*03e0*/  IMAD.MOV.U32 R22, RZ, RZ, 0x0 ;  /* 0x00000000ff167424 */ /* 0x000fe200078e00ff */
[----:B------:R-:W-:-:S06]  /*03f0*/  MOV R23, 0x3fd80000 ;  /* 0x3fd8000000177802 */ /* 0x000fcc0000000f00 */
[----:B------:R-:W-:Y:S02]  /*0400*/  DFMA R22, R24, R22, 0.5 ;  /* 0x3fe000001816742b */ /* 0x000fe40000000016 */
[----:B------:R-:W-:-:S08]  /*0410*/  DMUL R24, R4, R24 ;  /* 0x0000001804187228 */ /* 0x000fd00000000000 */
[----:B------:R-:W-:Y:S01]  /*0420*/  DFMA R4, R22, R24, R4 ;  /* 0x000000181604722b */ /* 0x000fe20000000004 */
[----:B0-----:R-:W-:Y:S10]  /*0430*/  @!P0 BRA `(.L_x_5) ;  /* 0x0000000000148947 */ /* 0x001ff40003800000 */
[----:B------:R-:W-:Y:S01]  /*0440*/  IMAD.MOV.U32 R3, RZ, RZ, R7 ;  /* 0x000000ffff037224 */ /* 0x000fe200078e0007 */
[----:B------:R-:W-:-:S07]  /*0450*/  MOV R4, 0x470 ;  /* 0x0000047000047802 */ /* 0x000fce0000000f00 */
[----:B-----5:R-:W-:Y:S05]  /*0460*/  CALL.REL.NOINC `($__internal_0_$__cuda_sm20_drsqrt_f64_slowpath_v2) ;  /* 0x0000000c00e47944 */ /* 0x020fea0003c00000 */
[----:B------:R-:W-:Y:S01]  /*0470*/  MOV R4, R6 ;  /* 0x0000000600047202 */ /* 0x000fe20000000f00 */
[----:B------:R-:W-:-:S07]  /*0480*/  IMAD.MOV.U32 R5, RZ, RZ, R7 ;  /* 0x000000ffff057224 */ /* 0x000fce00078e0007 */
.L_x_5:
[----:B------:R-:W-:Y:S05]  /*0490*/  BSYNC.RECONVERGENT B2 ;  /* 0x0000000000027941 */ /* 0x000fea0003800200 */
.L_x_4:
[----:B-----5:R-:W-:-:S11]  /*04a0*/  DFMA R18, R20, R4, R18 ;  /* 0x000000041412722b */ /* 0x020fd60000000012 */
.L_x_3:
[----:B------:R-:W-:Y:S05]  /*04b0*/  BSYNC.RECONVERGENT B1 ;  /* 0x0000000000017941 */ /* 0x000fea0003800200 */
.L_x_2:
[----:B------:R-:W2:Y:S04]  /*04c0*/  LDG.E.64 R6, desc[UR14][R10.64+-0x10] ;  /* 0xfffff00e0a067981 */ /* 0x000ea8000c1e1b00 */
[----:B------:R-:W3:Y:S04]  /*04d0*/  LDG.E.64 R4, desc[UR14][R10.64+-0x18] ;  /* 0xffffe80e0a047981 */ /* 0x000ee8000c1e1b00 */
[----:B------:R-:W4:Y:S01]  /*04e0*/  LDG.E.64 R20, desc[UR14][R10.64+-0x8] ;  /* 0xfffff80e0a147981 */ /* 0x000f22000c1e1b00 */
[----:B------:R-:W-:Y:S01]  /*04f0*/  UMOV UR4, 0xfeebc2a0 ;  /* 0xfeebc2a000047882 */ /* 0x000fe20000000000 */
[----:B------:R-:W-:Y:S01]  /*0500*/  UMOV UR5, 0x39b4484b ;  /* 0x39b4484b00057882 */ /* 0x000fe20000000000 */
[----:B------:R-:W-:Y:S01]  /*0510*/  BSSY.RECONVERGENT B1, `(.L_x_6) ;  /* 0x000001e000017945 */ /* 0x000fe20003800200 */
[----:B--2---:R-:W-:-:S02]  /*0520*/  DADD R6, -R14, R6 ;  /* 0x000000000e067229 */ /* 0x004fc40000000106 */
        /* <DEDUP_REMOVED lines=15> */
[----:B------:R-:W-:Y:S01]  /*0620*/  MOV R22, 0x0 ;  /* 0x0000000000167802 */ /* 0x000fe20000000f00 */
[----:B------:R-:W-:-:S06]  /*0630*/  IMAD.MOV.U32 R23, RZ, RZ, 0x3fd80000 ;  /* 0x3fd80000ff177424 */ /* 0x000fcc00078e00ff */
[----:B------:R-:W-:Y:S02]  /*0640*/  DFMA R22, R24, R22, 0.5 ;  /* 0x3fe000001816742b */ /* 0x000fe40000000016 */
[----:B------:R-:W-:-:S08]  /*0650*/  DMUL R24, R4, R24 ;  /* 0x0000001804187228 */ /* 0x000fd00000000000 */
[----:B------:R-:W-:Y:S01]  /*0660*/  DFMA R4, R22, R24, R4 ;  /* 0x000000181604722b */ /* 0x000fe20000000004 */
[----:B0-----:R-:W-:Y:S10]  /*0670*/  @!P0 BRA `(.L_x_9) ;  /* 0x0000000000148947 */ /* 0x001ff40003800000 */
[----:B------:R-:W-:Y:S02]  /*0680*/  MOV R3, R7 ;  /* 0x0000000700037202 */ /* 0x000fe40000000f00 */
[----:B------:R-:W-:-:S07]  /*0690*/  MOV R4, 0x6b0 ;  /* 0x000006b000047802 */ /* 0x000fce0000000f00 */
[----:B-----5:R-:W-:Y:S05]  /*06a0*/  CALL.REL.NOINC `($__internal_0_$__cuda_sm20_drsqrt_f64_slowpath_v2) ;  /* 0x0000000c00547944 */ /* 0x020fea0003c00000 */
[----:B------:R-:W-:Y:S02]  /*06b0*/  IMAD.MOV.U32 R4, RZ, RZ, R6 ;  /* 0x000000ffff047224 */ /* 0x000fe400078e0006 */
[----:B------:R-:W-:-:S07]  /*06c0*/  IMAD.MOV.U32 R5, RZ, RZ, R7 ;  /* 0x000000ffff057224 */ /* 0x000fce00078e0007 */
.L_x_9:
[----:B------:R-:W-:Y:S05]  /*06d0*/  BSYNC.RECONVERGENT B2 ;  /* 0x0000000000027941 */ /* 0x000fea0003800200 */
.L_x_8:
[----:B-----5:R-:W-:-:S11]  /*06e0*/  DFMA R18, R20, R4, R18 ;  /* 0x000000041412722b */ /* 0x020fd60000000012 */
.L_x_7:
[----:B------:R-:W-:Y:S05]  /*06f0*/  BSYNC.RECONVERGENT B1 ;  /* 0x0000000000017941 */ /* 0x000fea0003800200 */
.L_x_6:
        /* <DEDUP_REMOVED lines=16> */
[----:B------:R-:W-:Y:S01]  /*0800*/  MOV R4, RZ ;  /* 0x000000ff00047202 */ /* 0x000fe20000000f00 */
[----:B------:R-:W-:Y:S01]  /*0810*/  BSSY.RECONVERGENT B2, `(.L_x_12) ;  /* 0x0000010000027945 */ /* 0x000fe20003800200 */
[----:B------:R-:W-:-:S04]  /*0820*/  IADD3 R3, PT, PT, R7, -0x100000, RZ ;  /* 0xfff0000007037810 */ /* 0x000fc80007ffe0ff */
[----:B------:R-:W-:Y:S01]  /*0830*/  ISETP.GE.U32.AND P0, PT, R3, 0x7fe00000, PT ;  /* 0x7fe000000300780c */ /* 0x000fe20003f06070 */
[----:B-1----:R-:W-:-:S08]  /*0840*/  DMUL R22, R4, R4 ;  /* 0x0000000404167228 */ /* 0x002fd00000000000 */
[----:B------:R-:W-:Y:S01]  /*0850*/  DFMA R24, R6, -R22, 1 ;  /* 0x3ff000000618742b */ /* 0x000fe20000000816 */
[----:B------:R-:W-:Y:S02]  /*0860*/  IMAD.MOV.U32 R22, RZ, RZ, 0x0 ;  /* 0x00000000ff167424 */ /* 0x000fe400078e00ff */
[----:B------:R-:W-:-:S06]  /*0870*/  IMAD.MOV.U32 R23, RZ, RZ, 0x3fd80000 ;  /* 0x3fd80000ff177424 */ /* 0x000fcc00078e00ff */
[----:B------:R-:W-:Y:S02]  /*0880*/  DFMA R22, R24, R22, 0.5 ;  /* 0x3fe000001816742b */ /* 0x000fe40000000016 */
[----:B------:R-:W-:-:S08]  /*0890*/  DMUL R24, R4, R24 ;  /* 0x0000001804187228 */ /* 0x000fd00000000000 */
[----:B------:R-:W-:Y:S01]  /*08a0*/  DFMA R4, R22, R24, R4 ;  /* 0x000000181604722b */ /* 0x000fe20000000004 */
[----:B0-----:R-:W-:Y:S10]  /*08b0*/  @!P0 BRA `(.L_x_13) ;  /* 0x0000000000148947 */ /* 0x001ff40003800000 */
[----:B------:R-:W-:Y:S01]  /*08c0*/  IMAD.MOV.U32 R3, RZ, RZ, R7 ;  /* 0x000000ffff037224 */ /* 0x000fe200078e0007 */
[----:B------:R-:W-:-:S07]  /*08d0*/  MOV R4, 0x8f0 ;  /* 0x000008f000047802 */ /* 0x000fce0000000f00 */
[----:B-----5:R-:W-:Y:S05]  /*08e0*/  CALL.REL.NOINC `($__internal_0_$__cuda_sm20_drsqrt_f64_slowpath_v2) ;  /* 0x0000000800c47944 */ /* 0x020fea0003c00000 */
[----:B------:R-:W-:Y:S01]  /*08f0*/  IMAD.MOV.U32 R4, RZ, RZ, R6 ;  /* 0x000000ffff047224 */ /* 0x000fe200078e0006 */
[----:B------:R-:W-:-:S07]  /*0900*/  MOV R5, R7 ;  /* 0x0000000700057202 */ /* 0x000fce0000000f00 */
.L_x_13:
[----:B------:R-:W-:Y:S05]  /*0910*/  BSYNC.RECONVERGENT B2 ;  /* 0x0000000000027941 */ /* 0x000fea0003800200 */
.L_x_12:
[----:B-----5:R-:W-:-:S11]  /*0920*/  DFMA R18, R20, R4, R18 ;  /* 0x000000041412722b */ /* 0x020fd60000000012 */
.L_x_11:
[----:B------:R-:W-:Y:S05]  /*0930*/  BSYNC.RECONVERGENT B1 ;  /* 0x0000000000017941 */ /* 0x000fea0003800200 */
.L_x_10:
        /* <DEDUP_REMOVED lines=33> */
.L_x_17:
[----:B------:R-:W-:Y:S05]  /*0b50*/  BSYNC.RECONVERGENT B2 ;  /* 0x0000000000027941 */ /* 0x000fea0003800200 */
.L_x_16:
[----:B-----5:R-:W-:-:S11]  /*0b60*/  DFMA R18, R20, R4, R18 ;  /* 0x000000041412722b */ /* 0x020fd60000000012 */
.L_x_15:
[----:B------:R-:W-:Y:S05]  /*0b70*/  BSYNC.RECONVERGENT B1 ;  /* 0x0000000000017941 */ /* 0x000fea0003800200 */
.L_x_14:
[----:B------:R-:W-:Y:S02]  /*0b80*/  IADD3 R10, P0, PT, R10, 0x60, RZ ;  /* 0x000000600a0a7810 */ /* 0x000fe40007f1e0ff */
[----:B------:R-:W-:-:S03]  /*0b90*/  IADD3 R8, P1, PT, R8, 0x20, RZ ;  /* 0x0000002008087810 */ /* 0x000fc60007f3e0ff */
[----:B------:R-:W-:Y:S01]  /*0ba0*/  IMAD.X R11, RZ, RZ, R11, P0 ;  /* 0x000000ffff0b7224 */ /* 0x000fe200000e060b */
[----:B------:R-:W-:Y:S01]  /*0bb0*/  IADD3.X R9, PT, PT, RZ, R9, RZ, P1, !PT ;  /* 0x00000009ff097210 */ /* 0x000fe20000ffe4ff */
[----:B------:R-:W-:Y:S08]  /*0bc0*/  BRA.U UP0, `(.L_x_18) ;  /* 0xfffffff500a47547 */ /* 0x000ff0000b83ffff */
.L_x_1:
[----:B------:R-:W-:-:S09]  /*0bd0*/  UISETP.NE.AND UP0, UPT, UR12, URZ, UPT ;  /* 0x000000ff0c00728c */ /* 0x000fd2000bf05270 */
[----:B------:R-:W-:Y:S05]  /*0be0*/  BRA.U !UP0, `(.L_x_0) ;  /* 0x0000000508f47547 */ /* 0x000fea000b800000 */
[----:B------:R-:W-:-:S09]  /*0bf0*/  UISETP.NE.AND UP0, UPT, UR12, 0x1, UPT ;  /* 0x000000010c00788c */ /* 0x000fd2000bf05270 */
[----:B------:R-:W-:Y:S05]  /*0c00*/  BRA.U !UP0, `(.L_x_19) ;  /* 0x0000000508387547 */ /* 0x000fea000b800000 */
[----:B------:R-:W0:Y:S01]  /*0c10*/  LDC.64 R8, c[0x0][0x380] ;  /* 0x0000e000ff087b82 */ /* 0x000e220000000a00 */
[----:B------:R-:W-:-:S07]  /*0c20*/  IMAD R3, R0, 0x3, RZ ;  /* 0x0000000300037824 */ /* 0x000fce00078e02ff */
[----:B------:R-:W1:Y:S01]  /*0c30*/  LDC.64 R20, c[0x0][0x390] ;  /* 0x0000e400ff147b82 */ /* 0x000e620000000a00 */
[----:B0-----:R-:W-:-:S05]  /*0c40*/  IMAD.WIDE.U32 R8, R3, 0x8, R8 ;  /* 0x0000000803087825 */ /* 0x001fca00078e0008 */
[----:B------:R-:W2:Y:S04]  /*0c50*/  LDG.E.64 R6, desc[UR14][R8.64+0x8] ;  /* 0x0000080e08067981 */ /* 0x000ea8000c1e1b00 */
[----:B------:R-:W3:Y:S04]  /*0c60*/  LDG.E.64 R4, desc[UR14][R8.64] ;  /* 0x0000000e08047981 */ /* 0x000ee8000c1e1b00 */
[----:B------:R-:W4:Y:S01]  /*0c70*/  LDG.E.64 R10, desc[UR14][R8.64+0x10] ;  /* 0x0000100e080a7981 */ /* 0x000f22000c1e1b00 */
[----:B------:R-:W-:Y:S01]  /*0c80*/  UMOV UR4, 0xfeebc2a0 ;  /* 0xfeebc2a000047882 */ /* 0x000fe20000000000 */
[----:B------:R-:W-:Y:S01]  /*0c90*/  UMOV UR5, 0x39b4484b ;  /* 0x39b4484b00057882 */ /* 0x000fe20000000000 */
[----:B------:R-:W-:Y:S01]  /*0ca0*/  BSSY.RECONVERGENT B1, `(.L_x_20) ;  /* 0x000001f000017945 */ /* 0x000fe20003800200 */
[----:B--2--5:R-:W-:-:S02]  /*0cb0*/  DADD R6, -R14, R6 ;  /* 0x000000000e067229 */ /* 0x024fc40000000106 */
[----:B---3--:R-:W-:-:S06]  /*0cc0*/  DADD R4, -R16, R4 ;  /* 0x0000000010047229 */ /* 0x008fcc0000000104 */
[----:B------:R-:W-:Y:S02]  /*0cd0*/  DMUL R6, R6, R6 ;  /* 0x0000000606067228 */ /* 0x000fe40000000000 */
[----:B----4-:R-:W-:-:S06]  /*0ce0*/  DADD R10, -R12, R10 ;  /* 0x000000000c0a7229 */ /* 0x010fcc000000010a */
[----:B------:R-:W-:-:S08]  /*0cf0*/  DFMA R6, R4, R4, R6 ;  /* 0x000000040406722b */ /* 0x000fd00000000006 */
[----:B------:R-:W-:Y:S01]  /*0d00*/  DFMA R6, R10, R10, R6 ;  /* 0x0000000a0a06722b */ /* 0x000fe20000000006 */
[----:B-1----:R-:W-:-:S07]  /*0d10*/  IMAD.WIDE.U32 R10, R0, 0x8, R20 ;  /* 0x00000008000a7825 */ /* 0x002fce00078e0014 */
[----:B------:R-:W-:-:S14]  /*0d20*/  DSETP.GT.AND P0, PT, R6, UR4, PT ;  /* 0x0000000406007e2a */ /* 0x000fdc000bf04000 */
[----:B------:R-:W-:Y:S05]  /*0d30*/  @!P0 BRA `(.L_x_21) ;  /* 0x0000000000548947 */ /* 0x000fea0003800000 */
[----:B------:R0:W5:Y:S01]  /*0d40*/  LDG.E.64 R20, desc[UR14][R10.64] ;  /* 0x0000000e0a147981 */ /* 0x000162000c1e1b00 */
[----:B------:R-:W1:Y:S01]  /*0d50*/  MUFU.RSQ64H R5, R7 ;  /* 0x0000000700057308 */ /* 0x000e620000001c00 */
[----:B------:R-:W-:Y:S01]  /*0d60*/  IMAD.MOV.U32 R4, RZ, RZ, RZ ;  /* 0x000000ffff047224 */ /* 0x000fe200078e00ff */
[----:B------:R-:W-:Y:S01]  /*0d70*/  IADD3 R3, PT, PT, R7, -0x100000, RZ ;  /* 0xfff0000007037810 */ /* 0x000fe20007ffe0ff */
[----:B------:R-:W-:Y:S03]  /*0d80*/  BSSY.RECONVERGENT B2, `(.L_x_22) ;  /* 0x000000f000027945 */ /* 0x000fe60003800200 */
        /* <DEDUP_REMOVED lines=14> */
.L_x_23:
[----:B------:R-:W-:Y:S05]  /*0e70*/  BSYNC.RECONVERGENT B2 ;  /* 0x0000000000027941 */ /* 0x000fea0003800200 */
.L_x_22:
[----:B-----5:R-:W-:-:S11]  /*0e80*/  DFMA R18, R20, R4, R18 ;  /* 0x000000041412722b */ /* 0x020fd60000000012 */
.L_x_21:
[----:B------:R-:W-:Y:S05]  /*0e90*/  BSYNC.RECONVERGENT B1 ;  /* 0x0000000000017941 */ /* 0x000fea0003800200 */
.L_x_20:
        /* <DEDUP_REMOVED lines=14> */
[----:B------:R-:W5:Y:S01]  /*0f80*/  LDG.E.64 R10, desc[UR14][R10.64+0x8] ;  /* 0x0000080e0a0a7981 */ /* 0x000f62000c1e1b00 */
[----:B------:R-:W0:Y:S01]  /*0f90*/  MUFU.RSQ64H R5, R7 ;  /* 0x0000000700057308 */ /* 0x000e220000001c00 */
[----:B------:R-:W-:Y:S01]  /*0fa0*/  MOV R4, RZ ;  /* 0x000000ff00047202 */ /* 0x000fe20000000f00 */
[----:B------:R-:W-:Y:S01]  /*0fb0*/  VIADD R3, R7, 0xfff00000 ;  /* 0xfff0000007037836 */ /* 0x000fe20000000000 */
[----:B------:R-:W-:Y:S01]  /*0fc0*/  MOV R21, 0x3fd80000 ;  /* 0x3fd8000000157802 */ /* 0x000fe20000000f00 */
[----:B------:R-:W-:Y:S01]  /*0fd0*/  IMAD.MOV.U32 R20, RZ, RZ, 0x0 ;  /* 0x00000000ff147424 */ /* 0x000fe200078e00ff */
[----:B------:R-:W-:Y:S02]  /*0fe0*/  BSSY.RECONVERGENT B2, `(.L_x_26) ;  /* 0x000000d000027945 */ /* 0x000fe40003800200 */
[----:B------:R-:W-:Y:S01]  /*0ff0*/  ISETP.GE.U32.AND P0, PT, R3, 0x7fe00000, PT ;  /* 0x7fe000000300780c */ /* 0x000fe20003f06070 */
[----:B0-----:R-:W-:-:S08]  /*1000*/  DMUL R8, R4, R4 ;  /* 0x0000000404087228 */ /* 0x001fd00000000000 */
[----:B------:R-:W-:-:S08]  /*1010*/  DFMA R8, R6, -R8, 1 ;  /* 0x3ff000000608742b */ /* 0x000fd00000000808 */
[----:B------:R-:W-:Y:S02]  /*1020*/  DFMA R20, R8, R20, 0.5 ;  /* 0x3fe000000814742b */ /* 0x000fe40000000014 */
[----:B------:R-:W-:-:S08]  /*1030*/  DMUL R8, R4, R8 ;  /* 0x0000000804087228 */ /* 0x000fd00000000000 */
[----:B------:R-:W-:Y:S01]  /*1040*/  DFMA R4, R20, R8, R4 ;  /* 0x000000081404722b */ /* 0x000fe20000000004 */
[----:B------:R-:W-:Y:S10]  /*1050*/  @!P0 BRA `(.L_x_27) ;  /* 0x0000000000148947 */ /* 0x000ff40003800000 */
[----:B------:R-:W-:Y:S02]  /*1060*/  MOV R3, R7 ;  /* 0x0000000700037202 */ /* 0x000fe40000000f00 */
[----:B------:R-:W-:-:S07]  /*1070*/  MOV R4, 0x1090 ;  /* 0x0000109000047802 */ /* 0x000fce0000000f00 */
[----:B-----5:R-:W-:Y:S05]  /*1080*/  CALL.REL.NOINC `($__internal_0_$__cuda_sm20_drsqrt_f64_slowpath_v2) ;  /* 0x0000000000dc7944 */ /* 0x020fea0003c00000 */
[----:B------:R-:W-:Y:S01]  /*1090*/  IMAD.MOV.U32 R4, RZ, RZ, R6 ;  /* 0x000000ffff047224 */ /* 0x000fe200078e0006 */
[----:B------:R-:W-:-:S07]  /*10a0*/  MOV R5, R7 ;  /* 0x0000000700057202 */ /* 0x000fce0000000f00 */
.L_x_27:
[----:B------:R-:W-:Y:S05]  /*10b0*/  BSYNC.RECONVERGENT B2 ;  /* 0x0000000000027941 */ /* 0x000fea0003800200 */
.L_x_26:
[----:B-----5:R-:W-:-:S11]  /*10c0*/  DFMA R18, R10, R4, R18 ;  /* 0x000000040a12722b */ /* 0x020fd60000000012 */
.L_x_25:
[----:B------:R-:W-:Y:S05]  /*10d0*/  BSYNC.RECONVERGENT B1 ;  /* 0x0000000000017941 */ /* 0x000fea0003800200 */
.L_x_24:
[----:B------:R-:W-:-:S07]  /*10e0*/  VIADD R0, R0, 0x2 ;  /* 0x0000000200007836 */ /* 0x000fce0000000000 */
.L_x_19:
[----:B------:R-:W0:Y:S02]  /*10f0*/  LDCU UR4, c[0x0][0x3a0] ;  /* 0x00007400ff0477ac */ /* 0x000e240008000800 */
[----:B0-----:R-:W-:-:S04]  /*1100*/  ULOP3.LUT UR4, UR4, 0x1, URZ, 0xc0, !UPT ;  /* 0x0000000104047892 */ /* 0x001fc8000f8ec0ff */
[----:B------:R-:W-:-:S09]  /*1110*/  UISETP.NE.U32.AND UP0, UPT, UR4, 0x1, UPT ;  /* 0x000000010400788c */ /* 0x000fd2000bf05070 */
[----:B------:R-:W-:Y:S05]  /*1120*/  BRA.U UP0, `(.L_x_0) ;  /* 0x0000000100a47547 */ /* 0x000fea000b800000 */
[----:B------:R-:W0:Y:S01]  /*1130*/  LDC.64 R4, c[0x0][0x380] ;  /* 0x0000e000ff047b82 */ /* 0x000e220000000a00 */
[----:B------:R-:W-:-:S04]  /*1140*/  IMAD R3, R0, 0x3, RZ ;  /* 0x0000000300037824 */ /* 0x000fc800078e02ff */
        /* <DEDUP_REMOVED lines=15> */
[----:B------:R-:W0:Y:S02]  /*1240*/  LDC.64 R8, c[0x0][0x390] ;  /* 0x0000e400ff087b82 */ /* 0x000e240000000a00 */
[----:B0-----:R-:W-:-:S06]  /*1250*/  IMAD.WIDE.U32 R8, R0, 0x8, R8 ;  /* 0x0000000800087825 */ /* 0x001fcc00078e0008 */
        /* <DEDUP_REMOVED lines=19> */
.L_x_30:
[----:B------:R-:W-:Y:S05]  /*1390*/  BSYNC.RECONVERGENT B2 ;  /* 0x0000000000027941 */ /* 0x000fea0003800200 */
.L_x_29:
[----:B-----5:R-:W-:-:S11]  /*13a0*/  DFMA R18, R8, R4, R18 ;  /* 0x000000040812722b */ /* 0x020fd60000000012 */
.L_x_28:
[----:B------:R-:W-:Y:S05]  /*13b0*/  BSYNC.RECONVERGENT B1 ;  /* 0x0000000000017941 */ /* 0x000fea0003800200 */
.L_x_0:
[----:B------:R-:W0:Y:S02]  /*13c0*/  LDC.64 R4, c[0x0][0x398] ;  /* 0x0000e600ff047b82 */ /* 0x000e240000000a00 */
[----:B0-----:R-:W-:-:S05]  /*13d0*/  IMAD.WIDE R2, R2, 0x8, R4 ;  /* 0x0000000802027825 */ /* 0x001fca00078e0204 */
[----:B------:R-:W-:Y:S01]  /*13e0*/  STG.E.64 desc[UR14][R2.64], R18 ;  /* 0x0000001202007986 */ /* 0x000fe2000c101b0e */
[----:B------:R-:W-:Y:S05]  /*13f0*/  EXIT ;  /* 0x000000000000794d */ /* 0x000fea0003800000 */
        .weak           $__internal_0_$__cuda_sm20_drsqrt_f64_slowpath_v2
        .type           $__internal_0_$__cuda_sm20_drsqrt_f64_slowpath_v2,@function
        .size           $__internal_0_$__cuda_sm20_drsqrt_f64_slowpath_v2,(.L_x_50 - $__internal_0_$__cuda_sm20_drsqrt_f64_slowpath_v2)
$__internal_0_$__cuda_sm20_drsqrt_f64_slowpath_v2:
[----:B------:R-:W-:Y:S01]  /*1400*/  IMAD.MOV.U32 R7, RZ, RZ, R3 ;  /* 0x000000ffff077224 */ /* 0x000fe200078e0003 */
[----:B------:R-:W-:Y:S01]  /*1410*/  BSSY.RECONVERGENT B0, `(.L_x_31) ;  /* 0x000001d000007945 */ /* 0x000fe20003800200 */
[----:B------:R-:W-:-:S04]  /*1420*/  LOP3.LUT R3, R3, 0x80000000, RZ, 0xc0, !PT ;  /* 0x8000000003037812 */ /* 0x000fc800078ec0ff */
[----:B------:R-:W-:-:S14]  /*1430*/  DSETP.NEU.AND P0, PT, R6, RZ, PT ;  /* 0x000000ff0600722a */ /* 0x000fdc0003f0d000 */
[----:B------:R-:W-:Y:S05]  /*1440*/  @!P0 BRA `(.L_x_32) ;  /* 0x00000000005c8947 */ /* 0x000fea0003800000 */
[----:B------:R-:W-:-:S14]  /*1450*/  DSETP.GTU.AND P0, PT, |R6|, +INF , PT ;  /* 0x7ff000000600742a */ /* 0x000fdc0003f0c200 */
[----:B------:R-:W-:Y:S05]  /*1460*/  @P0 BRA `(.L_x_33) ;  /* 0x00000000004c0947 */ /* 0x000fea0003800000 */
[----:B------:R-:W-:-:S13]  /*1470*/  ISETP.NE.AND P0, PT, R3, RZ, PT ;  /* 0x000000ff0300720c */ /* 0x000fda0003f05270 */
[----:B------:R-:W-:Y:S01]  /*1480*/  @P0 MOV R22, 0x0 ;  /* 0x0000000000160802 */ /* 0x000fe20000000f00 */
[----:B------:R-:W-:Y:S01]  /*1490*/  @P0 IMAD.MOV.U32 R23, RZ, RZ, -0x80000 ;  /* 0xfff80000ff170424 */ /* 0x000fe200078e00ff */
[----:B------:R-:W-:Y:S06]  /*14a0*/  @P0 BRA `(.L_x_34) ;  /* 0x00000000004c0947 */ /* 0x000fec0003800000 */
[----:B------:R-:W-:-:S14]  /*14b0*/  DSETP.NEU.AND P0, PT, |R6|, +INF , PT ;  /* 0x7ff000000600742a */ /* 0x000fdc0003f0d200 */
[----:B------:R-:W-:Y:S01]  /*14c0*/  @!P0 CS2R R22, SRZ ;  /* 0x0000000000168805 */ /* 0x000fe2000001ff00 */
[----:B------:R-:W-:Y:S06]  /*14d0*/  @!P0 BRA `(.L_x_34) ;  /* 0x0000000000408947 */ /* 0x000fec0003800000 */
[----:B------:R-:W-:Y:S01]  /*14e0*/  DMUL R26, R6, 1.80143985094819840000e+16 ;  /* 0x43500000061a7828 */ /* 0x000fe20000000000 */
[----:B------:R-:W-:Y:S01]  /*14f0*/  MOV R24, RZ ;  /* 0x000000ff00187202 */ /* 0x000fe20000000f00 */
[----:B------:R-:W-:Y:S01]  /*1500*/  IMAD.MOV.U32 R6, RZ, RZ, 0x0 ;  /* 0x00000000ff067424 */ /* 0x000fe200078e00ff */
[----:B------:R-:W-:-:S03]  /*1510*/  MOV R7, 0x3fd80000 ;  /* 0x3fd8000000077802 */ /* 0x000fc60000000f00 */
[----:B------:R-:W0:Y:S02]  /*1520*/  MUFU.RSQ64H R25, R27 ;  /* 0x0000001b00197308 */ /* 0x000e240000001c00 */
[----:B0-----:R-:W-:-:S08]  /*1530*/  DMUL R22, R24, R24 ;  /* 0x0000001818167228 */ /* 0x001fd00000000000 */
[----:B------:R-:W-:-:S08]  /*1540*/  DFMA R22, R26, -R22, 1 ;  /* 0x3ff000001a16742b */ /* 0x000fd00000000816 */
[----:B------:R-:W-:Y:S02]  /*1550*/  DFMA R6, R22, R6, 0.5 ;  /* 0x3fe000001606742b */ /* 0x000fe40000000006 */
[----:B------:R-:W-:-:S08]  /*1560*/  DMUL R22, R24, R22 ;  /* 0x0000001618167228 */ /* 0x000fd00000000000 */
[----:B------:R-:W-:-:S08]  /*1570*/  DFMA R22, R6, R22, R24 ;  /* 0x000000160616722b */ /* 0x000fd00000000018 */
[----:B------:R-:W-:Y:S01]  /*1580*/  DMUL R22, R22, 134217728 ;  /* 0x41a0000016167828 */ /* 0x000fe20000000000 */
[----:B------:R-:W-:Y:S10]  /*1590*/  BRA `(.L_x_34) ;  /* 0x0000000000107947 */ /* 0x000ff40003800000 */
.L_x_33:
[----:B------:R-:W-:Y:S01]  /*15a0*/  DADD R22, R6, R6 ;  /* 0x0000000006167229 */ /* 0x000fe20000000006 */
[----:B------:R-:W-:Y:S10]  /*15b0*/  BRA `(.L_x_34) ;  /* 0x0000000000087947 */ /* 0x000ff40003800000 */
.L_x_32:
[----:B------:R-:W-:Y:S01]  /*15c0*/  LOP3.LUT R23, R3, 0x7ff00000, RZ, 0xfc, !PT ;  /* 0x7ff0000003177812 */ /* 0x000fe200078efcff */
[----:B------:R-:W-:-:S07]  /*15d0*/  IMAD.MOV.U32 R22, RZ, RZ, RZ ;  /* 0x000000ffff167224 */ /* 0x000fce00078e00ff */
.L_x_34:
[----:B------:R-:W-:Y:S05]  /*15e0*/  BSYNC.RECONVERGENT B0 ;  /* 0x0000000000007941 */ /* 0x000fea0003800200 */
.L_x_31:
[----:B------:R-:W-:Y:S01]  /*15f0*/  HFMA2 R5, -RZ, RZ, 0, 0 ;  /* 0x00000000ff057431 */ /* 0x000fe200000001ff */
[----:B------:R-:W-:Y:S01]  /*1600*/  MOV R6, R22 ;  /* 0x0000001600067202 */ /* 0x000fe20000000f00 */
[----:B------:R-:W-:Y:S02]  /*1610*/  IMAD.MOV.U32 R7, RZ, RZ, R23 ;  /* 0x000000ffff077224 */ /* 0x000fe400078e0017 */
[----:B------:R-:W-:Y:S05]  /*1620*/  RET.REL.NODEC R4 `(_Z18culapslppot_kernelPKdS0_S0_Pdii) ;  /* 0xffffffe804747950 */ /* 0x000fea0003c3ffff */
.L_x_35:
[----:B------:R-:W-:-:S00]  /*1630*/  BRA `(.L_x_35) ;  /* 0xfffffffc00fc7947 */ /* 0x000fc0000383ffff */
[----:B------:R-:W-:-:S00]  /*1640*/  NOP ;  /* 0x0000000000007918 */ /* 0x000fc00000000000 */
        /* <DEDUP_REMOVED lines=11> */
.L_x_50:


//--------------------- .text._Z24culapslppot_kernel_blockPKdS0_S0_Pdi --------------------------
	.section	.text._Z24culapslppot_kernel_blockPKdS0_S0_Pdi,"ax",@progbits
	.align	128
        .global         _Z24culapslppot_kernel_blockPKdS0_S0_Pdi
        .type           _Z24culapslppot_kernel_blockPKdS0_S0_Pdi,@function
        .size           _Z24culapslppot_kernel_blockPKdS0_S0_Pdi,(.L_x_51 - _Z24culapslppot_kernel_blockPKdS0_S0_Pdi)
        .other          _Z24culapslppot_kernel_blockPKdS0_S0_Pdi,@"STO_CUDA_ENTRY STV_DEFAULT"
_Z24culapslppot_kernel_blockPKdS0_S0_Pdi:
.text._Z24culapslppot_kernel_blockPKdS0_S0_Pdi:
[----:B------:R-:W-:Y:S01]  /*0000*/  LDC R1, c[0x0][0x37c] ;  /* 0x0000df00ff017b82 */ /* 0x000fe20000000800 */
[----:B------:R-:W0:Y:S01]  /*0010*/  S2R R2, SR_TID.X ;  /* 0x0000000000027919 */ /* 0x000e220000002100 */
[----:B------:R-:W0:Y:S06]  /*0020*/  LDCU UR4, c[0x0][0x3a0] ;  /* 0x00007400ff0477ac */ /* 0x000e2c0008000800 */
[----:B------:R-:W1:Y:S01]  /*0030*/  LDC.64 R18, c[0x0][0x388] ;  /* 0x0000e200ff127b82 */ /* 0x000e620000000a00 */
[----:B------:R-:W-:Y:S01]  /*0040*/  BSSY.RECONVERGENT B0, `(.L_x_36) ;  /* 0x0000038000007945 */ /* 0x000fe20003800200 */
[----:B------:R-:W2:Y:S01]  /*0050*/  S2R R3, SR_CTAID.X ;  /* 0x0000000000037919 */ /* 0x000ea20000002500 */
[----:B------:R-:W3:Y:S01]  /*0060*/  LDCU.64 UR6, c[0x0][0x358] ;  /* 0x00006b00ff0677ac */ /* 0x000ee20008000a00 */
[----:B------:R-:W-:Y:S01]  /*0070*/  CS2R R6, SRZ ;  /* 0x0000000000067805 */ /* 0x000fe2000001ff00 */
[----:B------:R-:W4:Y:S01]  /*0080*/  LDCU UR8, c[0x0][0x3a0] ;  /* 0x00007400ff0877ac */ /* 0x000f220008000800 */
[----:B0-----:R-:W-:Y:S01]  /*0090*/  ISETP.GE.AND P0, PT, R2, UR4, PT ;  /* 0x0000000402007c0c */ /* 0x001fe2000bf06270 */
[----:B--2---:R-:W-:-:S04]  /*00a0*/  IMAD R5, R3, 0x3, RZ ;  /* 0x0000000303057824 */ /* 0x004fc800078e02ff */
[----:B-1----:R-:W-:-:S08]  /*00b0*/  IMAD.WIDE.U32 R18, R5, 0x8, R18 ;  /* 0x0000000805127825 */ /* 0x002fd000078e0012 */
[----:B---34-:R-:W-:Y:S05]  /*00c0*/  @P0 BRA `(.L_x_37) ;  /* 0x0000000000bc0947 */ /* 0x018fea0003800000 */
[----:B------:R0:W5:Y:S04]  /*00d0*/  LDG.E.64.CONSTANT R8, desc[UR6][R18.64] ;  /* 0x0000000612087981 */ /* 0x000168000c1e9b00 */
[----:B------:R0:W5:Y:S04]  /*00e0*/  LDG.E.64.CONSTANT R10, desc[UR6][R18.64+0x8] ;  /* 0x00000806120a7981 */ /* 0x000168000c1e9b00 */
[----:B------:R0:W5:Y:S01]  /*00f0*/  LDG.E.64.CONSTANT R12, desc[UR6][R18.64+0x10] ;  /* 0x00001006120c7981 */ /* 0x000162000c1e9b00 */
[----:B------:R-:W1:Y:S01]  /*0100*/  LDC R4, c[0x0][0x360] ;  /* 0x0000d800ff047b82 */ /* 0x000e620000000800 */
[----:B------:R-:W-:Y:S01]  /*0110*/  IMAD.MOV.U32 R5, RZ, RZ, R2 ;  /* 0x000000ffff057224 */ /* 0x000fe200078e0002 */
[----:B------:R-:W-:-:S06]  /*0120*/  CS2R R6, SRZ ;  /* 0x0000000000067805 */ /* 0x000fcc000001ff00 */
[----:B------:R-:W2:Y:S08]  /*0130*/  LDC.64 R14, c[0x0][0x380] ;  /* 0x0000e000ff0e7b82 */ /* 0x000eb00000000a00 */
[----:B0-----:R-:W3:Y:S02]  /*0140*/  LDC.64 R16, c[0x0][0x390] ;  /* 0x0000e400ff107b82 */ /* 0x001ee40000000a00 */
.L_x_42:
[----:B------:R-:W-:-:S04]  /*0150*/  IMAD R23, R5, 0x3, RZ ;  /* 0x0000000305177824 */ /* 0x000fc800078e02ff */
[----:B--2---:R-:W-:-:S05]  /*0160*/  IMAD.WIDE R22, R23, 0x8, R14 ;  /* 0x0000000817167825 */ /* 0x004fca00078e020e */
[----:B------:R-:W2:Y:S04]  /*0170*/  LDG.E.64.CONSTANT R24, desc[UR6][R22.64+0x8] ;  /* 0x0000080616187981 */ /* 0x000ea8000c1e9b00 */
[----:B------:R-:W4:Y:S04]  /*0180*/  LDG.E.64.CONSTANT R20, desc[UR6][R22.64] ;  /* 0x0000000616147981 */ /* 0x000f28000c1e9b00 */
[----:B------:R-:W3:Y:S01]  /*0190*/  LDG.E.64.CONSTANT R18, desc[UR6][R22.64+0x10] ;  /* 0x0000100616127981 */ /* 0x000ee2000c1e9b00 */
[----:B------:R-:W-:Y:S01]  /*01a0*/  UMOV UR4, 0xfeebc2a0 ;  /* 0xfeebc2a000047882 */ /* 0x000fe20000000000 */
[----:B------:R-:W-:Y:S01]  /*01b0*/  UMOV UR5, 0x39b4484b ;  /* 0x39b4484b00057882 */ /* 0x000fe20000000000 */
[----:B------:R-:W-:Y:S01]  /*01c0*/  BSSY.RECONVERGENT B1, `(.L_x_38) ;  /* 0x000001c000017945 */ /* 0x000fe20003800200 */
[----:B--2--5:R-:W-:-:S02]  /*01d0*/  DADD R24, -R10, R24 ;  /* 0x000000000a187229 */ /* 0x024fc40000000118 */
[----:B----4-:R-:W-:-:S06]  /*01e0*/  DADD R20, -R8, R20 ;  /* 0x0000000008147229 */ /* 0x010fcc0000000114 */
[----:B------:R-:W-:Y:S02]  /*01f0*/  DMUL R24, R24, R24 ;  /* 0x0000001818187228 */ /* 0x000fe40000000000 */
[----:B---3--:R-:W-:-:S06]  /*0200*/  DADD R18, -R12, R18 ;  /* 0x000000000c127229 */ /* 0x008fcc0000000112 */
[----:B------:R-:W-:-:S08]  /*0210*/  DFMA R20, R20, R20, R24 ;  /* 0x000000141414722b */ /* 0x000fd00000000018 */
[----:B------:R-:W-:-:S08]  /*0220*/  DFMA R20, R18, R18, R20 ;  /* 0x000000121214722b */ /* 0x000fd00000000014 */
[----:B------:R-:W-:-:S14]  /*0230*/  DSETP.GT.AND P0, PT, R20, UR4, PT ;  /* 0x0000000414007e2a */ /* 0x000fdc000bf04000 */
[----:B------:R-:W-:Y:S05]  /*0240*/  @!P0 BRA `(.L_x_39) ;  /* 0x00000000004c8947 */ /* 0x000fea0003800000 */
[----:B------:R-:W-:-:S06]  /*0250*/  IMAD.WIDE R18, R5, 0x8, R16 ;  /* 0x0000000805127825 */ /* 0x000fcc00078e0210 */
[----:B------:R-:W5:Y:S01]  /*0260*/  LDG.E.64.CONSTANT R18, desc[UR6][R18.64] ;  /* 0x0000000612127981 */ /* 0x000f62000c1e9b00 */
[----:B------:R-:W0:Y:S01]  /*0270*/  MUFU.RSQ64H R27, R21 ;  /* 0x00000015001b7308 */ /* 0x000e220000001c00 */
[----:B------:R-:W-:Y:S01]  /*0280*/  IMAD.MOV.U32 R26, RZ, RZ, RZ ;  /* 0x000000ffff1a7224 */ /* 0x000fe200078e00ff */
[----:B------:R-:W-:Y:S01]  /*0290*/  MOV R25, 0x3fd80000 ;  /* 0x3fd8000000197802 */ /* 0x000fe20000000f00 */
[----:B------:R-:W-:Y:S01]  /*02a0*/  VIADD R0, R21, 0xfff00000 ;  /* 0xfff0000015007836 */ /* 0x000fe20000000000 */
[----:B------:R-:W-:Y:S01]  /*02b0*/  BSSY.RECONVERGENT B2, `(.L_x_40) ;  /* 0x000000b000027945 */ /* 0x000fe20003800200 */
[----:B------:R-:W-:-:S03]  /*02c0*/  IMAD.MOV.U32 R24, RZ, RZ, 0x0 ;  /* 0x00000000ff187424 */ /* 0x000fc600078e00ff */
[----:B------:R-:W-:Y:S01]  /*02d0*/  ISETP.GE.U32.AND P0, PT, R0, 0x7fe00000, PT ;  /* 0x7fe000000000780c */ /* 0x000fe20003f06070 */
[----:B0-----:R-:W-:-:S08]  /*02e0*/  DMUL R22, R26, R26 ;  /* 0x0000001a1a167228 */ /* 0x001fd00000000000 */
[----:B------:R-:W-:-:S08]  /*02f0*/  DFMA R22, R20, -R22, 1 ;  /* 0x3ff000001416742b */ /* 0x000fd00000000816 */
[----:B------:R-:W-:Y:S02]  /*0300*/  DFMA R24, R22, R24, 0.5 ;  /* 0x3fe000001618742b */ /* 0x000fe40000000018 */
[----:B------:R-:W-:-:S08]  /*0310*/  DMUL R22, R26, R22 ;  /* 0x000000161a167228 */ /* 0x000fd00000000000 */
[----:B------:R-:W-:Y:S01]  /*0320*/  DFMA R22, R24, R22, R26 ;  /* 0x000000161816722b */ /* 0x000fe2000000001a */
[----:B------:R-:W-:Y:S10]  /*0330*/  @!P0 BRA `(.L_x_41) ;  /* 0x0000000000088947 */ /* 0x000ff40003800000 */
[----:B------:R-:W-:-:S07]  /*0340*/  MOV R0, 0x360 ;  /* 0x0000036000007802 */ /* 0x000fce0000000f00 */
[----:B-1---5:R-:W-:Y:S05]  /*0350*/  CALL.REL.NOINC `($__internal_1_$__cuda_sm20_drsqrt_f64_slowpath_v2) ;  /* 0x0000000000987944 */ /* 0x022fea0003c00000 */
.L_x_41:
[----:B------:R-:W-:Y:S05]  /*0360*/  BSYNC.RECONVERGENT B2 ;  /* 0x0000000000027941 */ /* 0x000fea0003800200 */
.L_x_40:
[----:B-----5:R-:W-:-:S11]  /*0370*/  DFMA R6, R18, R22, R6 ;  /* 0x000000161206722b */ /* 0x020fd60000000006 */
.L_x_39:
[----:B------:R-:W-:Y:S05]  /*0380*/  BSYNC.RECONVERGENT B1 ;  /* 0x0000000000017941 */ /* 0x000fea0003800200 */
.L_x_38:
[----:B-1----:R-:W-:-:S05]  /*0390*/  IMAD.IADD R5, R4, 0x1, R5 ;  /* 0x0000000104057824 */ /* 0x002fca00078e0205 */
[----:B------:R-:W-:-:S13]  /*03a0*/  ISETP.GE.AND P0, PT, R5, UR8, PT ;  /* 0x0000000805007c0c */ /* 0x000fda000bf06270 */
[----:B------:R-:W-:Y:S05]  /*03b0*/  @!P0 BRA `(.L_x_42) ;  /* 0xfffffffc00648947 */ /* 0x000fea000383ffff */
.L_x_37:
[----:B------:R-:W-:Y:S05]  /*03c0*/  BSYNC.RECONVERGENT B0 ;  /* 0x0000000000007941 */ /* 0x000fea0003800200 */
.L_x_36:
[----:B------:R-:W0:Y:S01]  /*03d0*/  S2UR UR5, SR_CgaCtaId ;  /* 0x00000000000579c3 */ /* 0x000e220000008800 */
[----:B------:R-:W-:Y:S01]  /*03e0*/  UMOV UR4, 0x400 ;  /* 0x0000040000047882 */ /* 0x000fe20000000000 */
[----:B------:R-:W1:Y:S01]  /*03f0*/  LDCU UR8, c[0x0][0x360] ;  /* 0x00006c00ff0877ac */ /* 0x000e620008000800 */
[----:B------:R-:W-:Y:S01]  /*0400*/  ISETP.NE.AND P0, PT, R2, RZ, PT ;  /* 0x000000ff0200720c */ /* 0x000fe20003f05270 */
[----:B-1----:R-:W-:Y:S02]  /*0410*/  UISETP.GE.U32.AND UP0, UPT, UR8, 0x2, UPT ;  /* 0x000000020800788c */ /* 0x002fe4000bf06070 */
[----:B0-----:R-:W-:-:S06]  /*0420*/  ULEA UR4, UR5, UR4, 0x18 ;  /* 0x0000000405047291 */ /* 0x001fcc000f8ec0ff */
[----:B------:R-:W-:-:S05]  /*0430*/  LEA R9, R2, UR4, 0x3 ;  /* 0x0000000402097c11 */ /* 0x000fca000f8e18ff */
[----:B------:R0:W-:Y:S01]  /*0440*/  STS.64 [R9], R6 ;  /* 0x0000000609007388 */ /* 0x0001e20000000a00 */
[----:B------:R-:W-:Y:S06]  /*0450*/  BAR.SYNC.DEFER_BLOCKING 0x0 ;  /* 0x0000000000007b1d */ /* 0x000fec0000010000 */
[----:B------:R-:W-:Y:S05]  /*0460*/  BRA.U !UP0, `(.L_x_43) ;  /* 0x0000000108307547 */ /* 0x000fea000b800000 */
[----:B------:R-:W-:-:S07]  /*0470*/  MOV R0, UR8 ;  /* 0x0000000800007c02 */ /* 0x000fce0008000f00 */
.L_x_44:
[----:B------:R-:W-:-:S04]  /*0480*/  SHF.R.U32.HI R10, RZ, 0x1, R0 ;  /* 0x00000001ff0a7819 */ /* 0x000fc80000011600 */
[----:B------:R-:W-:-:S13]  /*0490*/  ISETP.GE.U32.AND P1, PT, R2, R10, PT ;  /* 0x0000000a0200720c */ /* 0x000fda0003f26070 */
[----:B------:R-:W-:Y:S01]  /*04a0*/  @!P1 IMAD R8, R10, 0x8, R9 ;  /* 0x000000080a089824 */ /* 0x000fe200078e0209 */
[----:B0-----:R-:W-:Y:S04]  /*04b0*/  @!P1 LDS.64 R6, [R9] ;  /* 0x0000000009069984 */ /* 0x001fe80000000a00 */
[----:B------:R-:W0:Y:S02]  /*04c0*/  @!P1 LDS.64 R4, [R8] ;  /* 0x0000000008049984 */ /* 0x000e240000000a00 */
[----:B0-----:R-:W-:-:S07]  /*04d0*/  @!P1 DADD R4, R4, R6 ;  /* 0x0000000004049229 */ /* 0x001fce0000000006 */
[----:B------:R1:W-:Y:S01]  /*04e0*/  @!P1 STS.64 [R9], R4 ;  /* 0x0000000409009388 */ /* 0x0003e20000000a00 */
[----:B------:R-:W-:Y:S01]  /*04f0*/  BAR.SYNC.DEFER_BLOCKING 0x0 ;  /* 0x0000000000007b1d */ /* 0x000fe20000010000 */
[----:B------:R-:W-:Y:S01]  /*0500*/  ISETP.GT.U32.AND P1, PT, R0, 0x3, PT ;  /* 0x000000030000780c */ /* 0x000fe20003f24070 */
[----:B------:R-:W-:-:S12]  /*0510*/  IMAD.MOV.U32 R0, RZ, RZ, R10 ;  /* 0x000000ffff007224 */ /* 0x000fd800078e000a */
[----:B-1----:R-:W-:Y:S05]  /*0520*/  @P1 BRA `(.L_x_44) ;  /* 0xfffffffc00d41947 */ /* 0x002fea000383ffff */
.L_x_43:
[----:B------:R-:W-:Y:S05]  /*0530*/  @P0 EXIT ;  /* 0x000000000000094d */ /* 0x000fea0003800000 */
[----:B------:R-:W1:Y:S01]  /*0540*/  S2UR UR5, SR_CgaCtaId ;  /* 0x00000000000579c3 */ /* 0x000e620000008800 */
[----:B------:R-:W-:-:S07]  /*0550*/  UMOV UR4, 0x400 ;  /* 0x0000040000047882 */ /* 0x000fce0000000000 */
[----:B0-----:R-:W0:Y:S01]  /*0560*/  LDC.64 R6, c[0x0][0x398] ;  /* 0x0000e600ff067b82 */ /* 0x001e220000000a00 */
[----:B-1----:R-:W-:Y:S01]  /*0570*/  ULEA UR4, UR5, UR4, 0x18 ;  /* 0x0000000405047291 */ /* 0x002fe2000f8ec0ff */
[----:B0-----:R-:W-:-:S08]  /*0580*/  IMAD.WIDE.U32 R2, R3, 0x8, R6 ;  /* 0x0000000803027825 */ /* 0x001fd000078e0006 */
[----:B------:R-:W0:Y:S04]  /*0590*/  LDS.64 R4, [UR4] ;  /* 0x00000004ff047984 */ /* 0x000e280008000a00 */
[----:B0-----:R-:W-:Y:S01]  /*05a0*/  STG.E.64 desc[UR6][R2.64], R4 ;  /* 0x0000000402007986 */ /* 0x001fe2000c101b06 */
[----:B------:R-:W-:Y:S05]  /*05b0*/  EXIT ;  /* 0x000000000000794d */ /* 0x000fea0003800000 */
        .weak           $__internal_1_$__cuda_sm20_drsqrt_f64_slowpath_v2
        .type           $__internal_1_$__cuda_sm20_drsqrt_f64_slowpath_v2,@function
        .size           $__internal_1_$__cuda_sm20_drsqrt_f64_slowpath_v2,(.L_x_51 - $__internal_1_$__cuda_sm20_drsqrt_f64_slowpath_v2)
$__internal_1_$__cuda_sm20_drsqrt_f64_slowpath_v2:
[----:B------:R-:W-:Y:S01]  /*05c0*/  MOV R26, R20 ;  /* 0x00000014001a7202 */ /* 0x000fe20000000f00 */
        /* <DEDUP_REMOVED lines=8> */
[----:B------:R-:W-:Y:S01]  /*0650*/  @P0 IMAD.MOV.U32 R20, RZ, RZ, 0x0 ;  /* 0x00000000ff140424 */ /* 0x000fe200078e00ff */
[----:B------:R-:W-:Y:S01]  /*0660*/  @P0 MOV R21, 0xfff80000 ;  /* 0xfff8000000150802 */ /* 0x000fe20000000f00 */
[----:B------:R-:W-:Y:S06]  /*0670*/  @P0 BRA `(.L_x_48) ;  /* 0x00000000004c0947 */ /* 0x000fec0003800000 */
[----:B------:R-:W-:-:S14]  /*0680*/  DSETP.NEU.AND P0, PT, |R26|, +INF , PT ;  /* 0x7ff000001a00742a */ /* 0x000fdc0003f0d200 */
[----:B------:R-:W-:Y:S01]  /*0690*/  @!P0 CS2R R20, SRZ ;  /* 0x0000000000148805 */ /* 0x000fe2000001ff00 */
[----:B------:R-:W-:Y:S06]  /*06a0*/  @!P0 BRA `(.L_x_48) ;  /* 0x0000000000408947 */ /* 0x000fec0003800000 */
[----:B------:R-:W-:Y:S01]  /*06b0*/  DMUL R26, R26, 1.80143985094819840000e+16 ;  /* 0x435000001a1a7828 */ /* 0x000fe20000000000 */
[----:B------:R-:W-:Y:S01]  /*06c0*/  IMAD.MOV.U32 R22, RZ, RZ, RZ ;  /* 0x000000ffff167224 */ /* 0x000fe200078e00ff */
[----:B------:R-:W-:Y:S01]  /*06d0*/  MOV R25, 0x3fd80000 ;  /* 0x3fd8000000197802 */ /* 0x000fe20000000f00 */
[----:B------:R-:W-:-:S03]  /*06e0*/  IMAD.MOV.U32 R24, RZ, RZ, 0x0 ;  /* 0x00000000ff187424 */ /* 0x000fc600078e00ff */
        /* <DEDUP_REMOVED lines=8> */
.L_x_47:
[----:B------:R-:W-:Y:S01]  /*0770*/  DADD R20, R26, R26 ;  /* 0x000000001a147229 */ /* 0x000fe2000000001a */
[----:B------:R-:W-:Y:S10]  /*0780*/  BRA `(.L_x_48) ;  /* 0x0000000000087947 */ /* 0x000ff40003800000 */
.L_x_46:
[----:B------:R-:W-:Y:S01]  /*0790*/  LOP3.LUT R21, R20, 0x7ff00000, RZ, 0xfc, !PT ;  /* 0x7ff0000014157812 */ /* 0x000fe200078efcff */
[----:B------:R-:W-:-:S07]  /*07a0*/  IMAD.MOV.U32 R20, RZ, RZ, RZ ;  /* 0x000000ffff147224 */ /* 0x000fce00078e00ff */
.L_x_48:
[----:B------:R-:W-:Y:S05]  /*07b0*/  BSYNC.RECONVERGENT B3 ;  /* 0x0000000000037941 */ /* 0x000fea0003800200 */
.L_x_45:
[----:B------:R-:W-:Y:S01]  /*07c0*/  MOV R23, R21 ;  /* 0x0000001500177202 */ /* 0x000fe20000000f00 */
[----:B------:R-:W-:Y:S02]  /*07d0*/  HFMA2 R21, -RZ, RZ, 0, 0 ;  /* 0x00000000ff157431 */ /* 0x000fe400000001ff */
[----:B------:R-:W-:Y:S02]  /*07e0*/  IMAD.MOV.U32 R22, RZ, RZ, R20 ;  /* 0x000000ffff167224 */ /* 0x000fe400078e0014 */
[----:B------:R-:W-:-:S04]  /*07f0*/  IMAD.MOV.U32 R20, RZ, RZ, R0 ;  /* 0x000000ffff147224 */ /* 0x000fc800078e0000 */
[----:B------:R-:W-:Y:S05]  /*0800*/  RET.REL.NODEC R20 `(_Z24culapslppot_kernel_blockPKdS0_S0_Pdi) ;  /* 0xfffffff414fc7950 */ /* 0x000fea0003c3ffff */
.L_x_49:
        /* <DEDUP_REMOVED lines=15> */
.L_x_51:


//--------------------- .nv.shared._Z18culapslppot_kernelPKdS0_S0_Pdii --------------------------
	.section	.nv.shared._Z18culapslppot_kernelPKdS0_S0_Pdii,"aw",@nobits
	.sectionflags	@""
	.align	16
	.zero		1024


//--------------------- .nv.shared.reserved.0     --------------------------
	.section	.nv.shared.reserved.0,"aw",@nobits
	.weak		__nv_reservedSMEM_offset_0_alias
	.size		__nv_reservedSMEM_offset_0_alias, 0, 64
	.other		__nv_reservedSMEM_offset_0_alias,@"STO_CUDA_RESERVED_SHARED STV_DEFAULT"
__nv_reservedSMEM_offset_0_alias:
	.zero		0
	.zero		64


//--------------------- .nv.shared._Z24culapslppot_kernel_blockPKdS0_S0_Pdi --------------------------
	.section	.nv.shared._Z24culapslppot_kernel_blockPKdS0_S0_Pdi,"aw",@nobits
	.sectionflags	@""
	.align	16
	.zero		1024


//--------------------- .nv.constant0._Z18culapslppot_kernelPKdS0_S0_Pdii --------------------------
	.section	.nv.constant0._Z18culapslppot_kernelPKdS0_S0_Pdii,"a",@progbits
	.sectionflags	@""
	.align	4
.nv.constant0._Z18culapslppot_kernelPKdS0_S0_Pdii:
	.zero		936


//--------------------- .nv.constant0._Z24culapslppot_kernel_blockPKdS0_S0_Pdi --------------------------
	.section	.nv.constant0._Z24culapslppot_kernel_blockPKdS0_S0_Pdi,"a",@progbits
	.sectionflags	@""
	.align	4
.nv.constant0._Z24culapslppot_kernel_blockPKdS0_S0_Pdi:
	.zero		932


//--------------------- SYMBOLS --------------------------

	.type		.nv.reservedSmem.offset0,@object
	.size		.nv.reservedSmem.offset0,0x4
	.type		.nv.reservedSmem.cap,@object
	.size		.nv.reservedSmem.cap,0x4
